//
// Generated by NVIDIA NVVM Compiler
//
// Compiler Build ID: CL-36424714
// Cuda compilation tools, release 13.0, V13.0.88
// Based on NVVM 20.0.0
//

.version 9.0
.target sm_100
.address_size 64

	// .globl	_Z16tanh_impl_KernelPdiS_
.extern .func  (.param .b32 func_retval0) vprintf
(
	.param .b64 vprintf_param_0,
	.param .b64 vprintf_param_1
)
;
.func  (.param .b64 func_retval0) __internal_accurate_pow
(
	.param .b64 __internal_accurate_pow_param_0
)
;
.global .align 1 .b8 $str[53] = {116, 104, 114, 101, 97, 100, 73, 100, 120, 46, 120, 32, 58, 32, 37, 100, 44, 32, 98, 108, 111, 99, 107, 73, 100, 120, 46, 120, 32, 58, 32, 37, 100, 44, 32, 98, 108, 111, 99, 107, 68, 105, 109, 46, 120, 32, 58, 32, 37, 100, 32, 10};

.visible .entry _Z16tanh_impl_KernelPdiS_(
	.param .u64 .ptr .align 1 _Z16tanh_impl_KernelPdiS__param_0,
	.param .u32 _Z16tanh_impl_KernelPdiS__param_1,
	.param .u64 .ptr .align 1 _Z16tanh_impl_KernelPdiS__param_2
)
{
	.reg .pred 	%p<27>;
	.reg .b32 	%r<26>;
	.reg .b64 	%rd<15>;
	.reg .b64 	%fd<64>;

	ld.param.u64 	%rd2, [_Z16tanh_impl_KernelPdiS__param_0];
	ld.param.u64 	%rd1, [_Z16tanh_impl_KernelPdiS__param_2];
	cvta.to.global.u64 	%rd3, %rd2;
	mov.u32 	%r7, %tid.x;
	mov.u32 	%r8, %ctaid.x;
	mov.u32 	%r9, %ntid.x;
	mad.lo.s32 	%r1, %r8, %r9, %r7;
	mul.wide.s32 	%rd4, %r1, 8;
	add.s64 	%rd5, %rd3, %rd4;
	ld.global.f64 	%fd1, [%rd5];
	mul.f64 	%fd19, %fd1, 0dC000000000000000;
	mov.f64 	%fd20, 0d4005BF0A8B145769;
	{
	.reg .b32 %temp; 
	mov.b64 	{%temp, %r2}, %fd20;
	}
	{
	.reg .b32 %temp; 
	mov.b64 	{%temp, %r3}, %fd19;
	}
	shr.u32 	%r10, %r3, 20;
	and.b32  	%r11, %r10, 2047;
	add.s32 	%r12, %r11, -1012;
	mov.b64 	%rd6, %fd19;
	shl.b64 	%rd7, %rd6, %r12;
	setp.eq.s64 	%p1, %rd7, -9223372036854775808;
	{ // callseq 0, 0
	.param .b64 param0;
	st.param.f64 	[param0], %fd19;
	.param .b64 retval0;
	call.uni (retval0), 
	__internal_accurate_pow, 
	(
	param0
	);
	ld.param.f64 	%fd21, [retval0];
	} // callseq 0
	setp.lt.s32 	%p2, %r2, 0;
	neg.f64 	%fd23, %fd21;
	selp.f64 	%fd24, %fd23, %fd21, %p1;
	selp.f64 	%fd25, %fd24, %fd21, %p2;
	cvt.rzi.f64.f64 	%fd26, %fd19;
	setp.neu.f64 	%p3, %fd19, %fd26;
	selp.f64 	%fd28, 0dFFF8000000000000, %fd25, %p3;
	selp.f64 	%fd62, %fd28, %fd25, %p2;
	add.f64 	%fd29, %fd19, 0d4005BF0A8B145769;
	{
	.reg .b32 %temp; 
	mov.b64 	{%temp, %r13}, %fd29;
	}
	and.b32  	%r4, %r13, 2146435072;
	setp.ne.s32 	%p4, %r4, 2146435072;
	mov.f64 	%fd60, %fd62;
	@%p4 bra 	$L__BB0_5;
	setp.num.f64 	%p5, %fd19, %fd19;
	@%p5 bra 	$L__BB0_3;
	mov.f64 	%fd31, 0d4005BF0A8B145769;
	add.rn.f64 	%fd60, %fd31, %fd19;
	bra.uni 	$L__BB0_5;
$L__BB0_3:
	abs.f64 	%fd30, %fd19;
	setp.neu.f64 	%p6, %fd30, 0d7FF0000000000000;
	mov.f64 	%fd60, %fd62;
	@%p6 bra 	$L__BB0_5;
	setp.lt.s32 	%p7, %r3, 0;
	selp.b32 	%r14, 0, 2146435072, %p7;
	mov.b32 	%r15, 0;
	mov.b64 	%fd60, {%r15, %r14};
$L__BB0_5:
	setp.lt.s32 	%p8, %r2, 0;
	neg.f64 	%fd32, %fd1;
	{
	.reg .b32 %temp; 
	mov.b64 	{%temp, %r5}, %fd32;
	}
	shr.u32 	%r16, %r5, 20;
	and.b32  	%r17, %r16, 2047;
	add.s32 	%r18, %r17, -1012;
	mov.b64 	%rd9, %fd32;
	shl.b64 	%rd10, %rd9, %r18;
	setp.eq.s64 	%p9, %rd10, -9223372036854775808;
	{ // callseq 1, 0
	.param .b64 param0;
	st.param.f64 	[param0], %fd32;
	.param .b64 retval0;
	call.uni (retval0), 
	__internal_accurate_pow, 
	(
	param0
	);
	ld.param.f64 	%fd33, [retval0];
	} // callseq 1
	neg.f64 	%fd35, %fd33;
	selp.f64 	%fd36, %fd35, %fd33, %p9;
	selp.f64 	%fd37, %fd36, %fd33, %p8;
	cvt.rzi.f64.f64 	%fd38, %fd32;
	setp.neu.f64 	%p10, %fd38, %fd32;
	selp.f64 	%fd40, 0dFFF8000000000000, %fd37, %p10;
	selp.f64 	%fd63, %fd40, %fd37, %p8;
	mov.f64 	%fd41, 0d4005BF0A8B145769;
	sub.f64 	%fd42, %fd41, %fd1;
	{
	.reg .b32 %temp; 
	mov.b64 	{%temp, %r19}, %fd42;
	}
	and.b32  	%r6, %r19, 2146435072;
	setp.ne.s32 	%p11, %r6, 2146435072;
	mov.f64 	%fd61, %fd63;
	@%p11 bra 	$L__BB0_10;
	setp.num.f64 	%p12, %fd1, %fd1;
	@%p12 bra 	$L__BB0_8;
	mov.f64 	%fd44, 0d4005BF0A8B145769;
	add.rn.f64 	%fd61, %fd44, %fd32;
	bra.uni 	$L__BB0_10;
$L__BB0_8:
	abs.f64 	%fd43, %fd1;
	setp.neu.f64 	%p13, %fd43, 0d7FF0000000000000;
	mov.f64 	%fd61, %fd63;
	@%p13 bra 	$L__BB0_10;
	setp.lt.s32 	%p14, %r5, 0;
	selp.b32 	%r20, 0, 2146435072, %p14;
	mov.b32 	%r21, 0;
	mov.b64 	%fd61, {%r21, %r20};
$L__BB0_10:
	setp.ne.s32 	%p15, %r4, 2146435072;
	setp.eq.f64 	%p16, %fd1, 0d0000000000000000;
	add.f64 	%fd45, %fd61, %fd61;
	selp.f64 	%fd46, 0d4000000000000000, %fd45, %p16;
	mov.f64 	%fd47, 0d3FF0000000000000;
	sub.f64 	%fd48, %fd47, %fd60;
	setp.eq.f64 	%p17, %fd19, 0d0000000000000000;
	selp.f64 	%fd49, 0d0000000000000000, %fd48, %p17;
	div.rn.f64 	%fd12, %fd49, %fd46;
	@%p15 bra 	$L__BB0_15;
	setp.num.f64 	%p18, %fd19, %fd19;
	@%p18 bra 	$L__BB0_13;
	mov.f64 	%fd51, 0d4005BF0A8B145769;
	add.rn.f64 	%fd62, %fd51, %fd19;
	bra.uni 	$L__BB0_15;
$L__BB0_13:
	abs.f64 	%fd50, %fd19;
	setp.neu.f64 	%p19, %fd50, 0d7FF0000000000000;
	@%p19 bra 	$L__BB0_15;
	setp.lt.s32 	%p20, %r3, 0;
	selp.b32 	%r22, 0, 2146435072, %p20;
	mov.b32 	%r23, 0;
	mov.b64 	%fd62, {%r23, %r22};
$L__BB0_15:
	setp.ne.s32 	%p21, %r6, 2146435072;
	@%p21 bra 	$L__BB0_20;
	setp.num.f64 	%p22, %fd1, %fd1;
	@%p22 bra 	$L__BB0_18;
	mov.f64 	%fd53, 0d4005BF0A8B145769;
	add.rn.f64 	%fd63, %fd53, %fd32;
	bra.uni 	$L__BB0_20;
$L__BB0_18:
	abs.f64 	%fd52, %fd1;
	setp.neu.f64 	%p23, %fd52, 0d7FF0000000000000;
	@%p23 bra 	$L__BB0_20;
	setp.lt.s32 	%p24, %r5, 0;
	selp.b32 	%r24, 0, 2146435072, %p24;
	mov.b32 	%r25, 0;
	mov.b64 	%fd63, {%r25, %r24};
$L__BB0_20:
	setp.eq.f64 	%p25, %fd1, 0d0000000000000000;
	setp.eq.f64 	%p26, %fd19, 0d0000000000000000;
	add.f64 	%fd54, %fd62, 0d3FF0000000000000;
	selp.f64 	%fd55, 0d4000000000000000, %fd54, %p26;
	cvta.to.global.u64 	%rd12, %rd1;
	add.f64 	%fd56, %fd63, %fd63;
	selp.f64 	%fd57, 0d4000000000000000, %fd56, %p25;
	div.rn.f64 	%fd58, %fd55, %fd57;
	div.rn.f64 	%fd59, %fd12, %fd58;
	add.s64 	%rd14, %rd12, %rd4;
	st.global.f64 	[%rd14], %fd59;
	ret;

}
	// .globl	_Z16cudaSquareKernelPfS_
.visible .entry _Z16cudaSquareKernelPfS_(
	.param .u64 .ptr .align 1 _Z16cudaSquareKernelPfS__param_0,
	.param .u64 .ptr .align 1 _Z16cudaSquareKernelPfS__param_1
)
{
	.local .align 8 .b8 	__local_depot1[16];
	.reg .b64 	%SP;
	.reg .b64 	%SPL;
	.reg .b32 	%r<7>;
	.reg .b32 	%f<3>;
	.reg .b64 	%rd<12>;

	mov.u64 	%SPL, __local_depot1;
	cvta.local.u64 	%SP, %SPL;
	ld.param.u64 	%rd1, [_Z16cudaSquareKernelPfS__param_0];
	ld.param.u64 	%rd2, [_Z16cudaSquareKernelPfS__param_1];
	cvta.to.global.u64 	%rd3, %rd2;
	cvta.to.global.u64 	%rd4, %rd1;
	add.u64 	%rd5, %SP, 0;
	add.u64 	%rd6, %SPL, 0;
	mov.u32 	%r1, %tid.x;
	mov.u32 	%r2, %ctaid.x;
	mov.u32 	%r3, %ntid.x;
	mad.lo.s32 	%r4, %r2, %r3, %r1;
	st.local.v2.u32 	[%rd6], {%r1, %r2};
	st.local.u32 	[%rd6+8], %r3;
	mov.u64 	%rd7, $str;
	cvta.global.u64 	%rd8, %rd7;
	{ // callseq 2, 0
	.param .b64 param0;
	st.param.b64 	[param0], %rd8;
	.param .b64 param1;
	st.param.b64 	[param1], %rd5;
	.param .b32 retval0;
	call.uni (retval0), 
	vprintf, 
	(
	param0, 
	param1
	);
	ld.param.b32 	%r5, [retval0];
	} // callseq 2
	mul.wide.s32 	%rd9, %r4, 4;
	add.s64 	%rd10, %rd4, %rd9;
	ld.global.f32 	%f1, [%rd10];
	mul.f32 	%f2, %f1, %f1;
	add.s64 	%rd11, %rd3, %rd9;
	st.global.f32 	[%rd11], %f2;
	ret;

}
.func  (.param .b64 func_retval0) __internal_accurate_pow(
	.param .b64 __internal_accurate_pow_param_0
)
{
	.reg .pred 	%p<8>;
	.reg .b32 	%r<46>;
	.reg .b32 	%f<3>;
	.reg .b64 	%fd<109>;

	ld.param.f64 	%fd10, [__internal_accurate_pow_param_0];
	mov.f64 	%fd11, 0d4005BF0A8B145769;
	{
	.reg .b32 %temp; 
	mov.b64 	{%temp, %r8}, %fd11;
	}
	{
	.reg .b32 %temp; 
	mov.b64 	{%r9, %temp}, %fd11;
	}
	shr.u32 	%r10, %r8, 20;
	setp.lt.u32 	%p1, %r8, 1048576;
	mov.f64 	%fd12, 0d4365BF0A8B145769;
	{
	.reg .b32 %temp; 
	mov.b64 	{%temp, %r11}, %fd12;
	}
	{
	.reg .b32 %temp; 
	mov.b64 	{%r12, %temp}, %fd12;
	}
	shr.u32 	%r13, %r11, 20;
	add.s32 	%r14, %r13, -54;
	selp.b32 	%r15, %r12, %r9, %p1;
	selp.b32 	%r16, %r11, %r8, %p1;
	selp.b32 	%r1, %r14, %r10, %p1;
	add.s32 	%r45, %r1, -1023;
	and.b32  	%r17, %r16, -2146435073;
	or.b32  	%r18, %r17, 1072693248;
	mov.b64 	%fd107, {%r15, %r18};
	setp.lt.u32 	%p2, %r18, 1073127583;
	@%p2 bra 	$L__BB2_2;
	{
	.reg .b32 %temp; 
	mov.b64 	{%r19, %temp}, %fd107;
	}
	{
	.reg .b32 %temp; 
	mov.b64 	{%temp, %r20}, %fd107;
	}
	add.s32 	%r21, %r20, -1048576;
	mov.b64 	%fd107, {%r19, %r21};
	add.s32 	%r45, %r1, -1022;
$L__BB2_2:
	add.f64 	%fd13, %fd107, 0dBFF0000000000000;
	add.f64 	%fd14, %fd107, 0d3FF0000000000000;
	rcp.approx.ftz.f64 	%fd15, %fd14;
	neg.f64 	%fd16, %fd14;
	fma.rn.f64 	%fd17, %fd16, %fd15, 0d3FF0000000000000;
	fma.rn.f64 	%fd18, %fd17, %fd17, %fd17;
	fma.rn.f64 	%fd19, %fd18, %fd15, %fd15;
	mul.f64 	%fd20, %fd13, %fd19;
	fma.rn.f64 	%fd21, %fd13, %fd19, %fd20;
	mul.f64 	%fd22, %fd21, %fd21;
	fma.rn.f64 	%fd23, %fd22, 0d3EB0F5FF7D2CAFE2, 0d3ED0F5D241AD3B5A;
	fma.rn.f64 	%fd24, %fd23, %fd22, 0d3EF3B20A75488A3F;
	fma.rn.f64 	%fd25, %fd24, %fd22, 0d3F1745CDE4FAECD5;
	fma.rn.f64 	%fd26, %fd25, %fd22, 0d3F3C71C7258A578B;
	fma.rn.f64 	%fd27, %fd26, %fd22, 0d3F6249249242B910;
	fma.rn.f64 	%fd28, %fd27, %fd22, 0d3F89999999999DFB;
	sub.f64 	%fd29, %fd13, %fd21;
	add.f64 	%fd30, %fd29, %fd29;
	neg.f64 	%fd31, %fd21;
	fma.rn.f64 	%fd32, %fd31, %fd13, %fd30;
	mul.f64 	%fd33, %fd19, %fd32;
	fma.rn.f64 	%fd34, %fd22, %fd28, 0d3FB5555555555555;
	mov.f64 	%fd35, 0d3FB5555555555555;
	sub.f64 	%fd36, %fd35, %fd34;
	fma.rn.f64 	%fd37, %fd22, %fd28, %fd36;
	add.f64 	%fd38, %fd37, 0dBC46A4CB00B9E7B0;
	add.f64 	%fd39, %fd34, %fd38;
	sub.f64 	%fd40, %fd34, %fd39;
	add.f64 	%fd41, %fd38, %fd40;
	mul.rn.f64 	%fd42, %fd21, %fd21;
	neg.f64 	%fd43, %fd42;
	fma.rn.f64 	%fd44, %fd21, %fd21, %fd43;
	{
	.reg .b32 %temp; 
	mov.b64 	{%r22, %temp}, %fd33;
	}
	{
	.reg .b32 %temp; 
	mov.b64 	{%temp, %r23}, %fd33;
	}
	add.s32 	%r24, %r23, 1048576;
	mov.b64 	%fd45, {%r22, %r24};
	fma.rn.f64 	%fd46, %fd21, %fd45, %fd44;
	mul.rn.f64 	%fd47, %fd42, %fd21;
	neg.f64 	%fd48, %fd47;
	fma.rn.f64 	%fd49, %fd42, %fd21, %fd48;
	fma.rn.f64 	%fd50, %fd42, %fd33, %fd49;
	fma.rn.f64 	%fd51, %fd46, %fd21, %fd50;
	mul.rn.f64 	%fd52, %fd39, %fd47;
	neg.f64 	%fd53, %fd52;
	fma.rn.f64 	%fd54, %fd39, %fd47, %fd53;
	fma.rn.f64 	%fd55, %fd39, %fd51, %fd54;
	fma.rn.f64 	%fd56, %fd41, %fd47, %fd55;
	add.f64 	%fd57, %fd52, %fd56;
	sub.f64 	%fd58, %fd52, %fd57;
	add.f64 	%fd59, %fd56, %fd58;
	add.f64 	%fd60, %fd21, %fd57;
	sub.f64 	%fd61, %fd21, %fd60;
	add.f64 	%fd62, %fd57, %fd61;
	add.f64 	%fd63, %fd59, %fd62;
	add.f64 	%fd64, %fd33, %fd63;
	add.f64 	%fd65, %fd60, %fd64;
	sub.f64 	%fd66, %fd60, %fd65;
	add.f64 	%fd67, %fd64, %fd66;
	xor.b32  	%r25, %r45, -2147483648;
	mov.b32 	%r26, 1127219200;
	mov.b64 	%fd68, {%r25, %r26};
	mov.b32 	%r27, -2147483648;
	mov.b64 	%fd69, {%r27, %r26};
	sub.f64 	%fd70, %fd68, %fd69;
	fma.rn.f64 	%fd71, %fd70, 0d3FE62E42FEFA39EF, %fd65;
	fma.rn.f64 	%fd72, %fd70, 0dBFE62E42FEFA39EF, %fd71;
	sub.f64 	%fd73, %fd72, %fd65;
	sub.f64 	%fd74, %fd67, %fd73;
	fma.rn.f64 	%fd75, %fd70, 0d3C7ABC9E3B39803F, %fd74;
	add.f64 	%fd76, %fd71, %fd75;
	sub.f64 	%fd77, %fd71, %fd76;
	add.f64 	%fd78, %fd75, %fd77;
	{
	.reg .b32 %temp; 
	mov.b64 	{%temp, %r28}, %fd10;
	}
	{
	.reg .b32 %temp; 
	mov.b64 	{%r29, %temp}, %fd10;
	}
	shl.b32 	%r30, %r28, 1;
	setp.gt.u32 	%p3, %r30, -33554433;
	and.b32  	%r31, %r28, -15728641;
	selp.b32 	%r32, %r31, %r28, %p3;
	mov.b64 	%fd79, {%r29, %r32};
	mul.rn.f64 	%fd80, %fd76, %fd79;
	neg.f64 	%fd81, %fd80;
	fma.rn.f64 	%fd82, %fd76, %fd79, %fd81;
	fma.rn.f64 	%fd83, %fd78, %fd79, %fd82;
	add.f64 	%fd4, %fd80, %fd83;
	sub.f64 	%fd84, %fd80, %fd4;
	add.f64 	%fd5, %fd83, %fd84;
	fma.rn.f64 	%fd85, %fd4, 0d3FF71547652B82FE, 0d4338000000000000;
	{
	.reg .b32 %temp; 
	mov.b64 	{%r5, %temp}, %fd85;
	}
	mov.f64 	%fd86, 0dC338000000000000;
	add.rn.f64 	%fd87, %fd85, %fd86;
	fma.rn.f64 	%fd88, %fd87, 0dBFE62E42FEFA39EF, %fd4;
	fma.rn.f64 	%fd89, %fd87, 0dBC7ABC9E3B39803F, %fd88;
	fma.rn.f64 	%fd90, %fd89, 0d3E5ADE1569CE2BDF, 0d3E928AF3FCA213EA;
	fma.rn.f64 	%fd91, %fd90, %fd89, 0d3EC71DEE62401315;
	fma.rn.f64 	%fd92, %fd91, %fd89, 0d3EFA01997C89EB71;
	fma.rn.f64 	%fd93, %fd92, %fd89, 0d3F2A01A014761F65;
	fma.rn.f64 	%fd94, %fd93, %fd89, 0d3F56C16C1852B7AF;
	fma.rn.f64 	%fd95, %fd94, %fd89, 0d3F81111111122322;
	fma.rn.f64 	%fd96, %fd95, %fd89, 0d3FA55555555502A1;
	fma.rn.f64 	%fd97, %fd96, %fd89, 0d3FC5555555555511;
	fma.rn.f64 	%fd98, %fd97, %fd89, 0d3FE000000000000B;
	fma.rn.f64 	%fd99, %fd98, %fd89, 0d3FF0000000000000;
	fma.rn.f64 	%fd100, %fd99, %fd89, 0d3FF0000000000000;
	{
	.reg .b32 %temp; 
	mov.b64 	{%r6, %temp}, %fd100;
	}
	{
	.reg .b32 %temp; 
	mov.b64 	{%temp, %r7}, %fd100;
	}
	shl.b32 	%r33, %r5, 20;
	add.s32 	%r34, %r33, %r7;
	mov.b64 	%fd108, {%r6, %r34};
	{
	.reg .b32 %temp; 
	mov.b64 	{%temp, %r35}, %fd4;
	}
	mov.b32 	%f2, %r35;
	abs.f32 	%f1, %f2;
	setp.lt.f32 	%p4, %f1, 0f4086232B;
	@%p4 bra 	$L__BB2_5;
	setp.lt.f64 	%p5, %fd4, 0d0000000000000000;
	add.f64 	%fd101, %fd4, 0d7FF0000000000000;
	selp.f64 	%fd108, 0d0000000000000000, %fd101, %p5;
	setp.geu.f32 	%p6, %f1, 0f40874800;
	@%p6 bra 	$L__BB2_5;
	shr.u32 	%r36, %r5, 31;
	add.s32 	%r37, %r5, %r36;
	shr.s32 	%r38, %r37, 1;
	shl.b32 	%r39, %r38, 20;
	add.s32 	%r40, %r7, %r39;
	mov.b64 	%fd102, {%r6, %r40};
	sub.s32 	%r41, %r5, %r38;
	shl.b32 	%r42, %r41, 20;
	add.s32 	%r43, %r42, 1072693248;
	mov.b32 	%r44, 0;
	mov.b64 	%fd103, {%r44, %r43};
	mul.f64 	%fd108, %fd103, %fd102;
$L__BB2_5:
	abs.f64 	%fd104, %fd108;
	setp.eq.f64 	%p7, %fd104, 0d7FF0000000000000;
	fma.rn.f64 	%fd105, %fd108, %fd5, %fd108;
	selp.f64 	%fd106, %fd108, %fd105, %p7;
	st.param.f64 	[func_retval0], %fd106;
	ret;

}


// ===== COMPILED SASS (sm_100) =====

	.target	sm_100

	.elftype	@"ET_EXEC"


//--------------------- .note.nv.tkinfo           --------------------------
	.section	.note.nv.tkinfo,"",@"SHT_NOTE"
	.sectionflags	@"SHF_NOTE_NV_TKINFO"
	.tkinfo
        /*0018*/ 	.word	0x00000002
        /*0030*/ 	.string	""
        /*0030*/ 	.string	"ptxas"
        /*0030*/ 	.string	"Cuda compilation tools, release 13.0, V13.0.88"
        /*0030*/ 	.string	"Build cuda_13.0.r13.0/compiler.36424714_0"
        /*0030*/ 	.string	"-arch sm_100 -m 64 "



//--------------------- .note.nv.cuinfo           --------------------------
	.section	.note.nv.cuinfo,"",@"SHT_NOTE"
	.sectionflags	@"SHF_NOTE_NV_CUINFO"
        /*0018*/ 	.short	0x0002
        /*001a*/ 	.short	0x0064
        /*001c*/ 	.short	0x0082
	.zero		2


//--------------------- .nv.info                  --------------------------
	.section	.nv.info,"",@"SHT_CUDA_INFO"
	.align	4


	//----- nvinfo : EIATTR_REGCOUNT
	.align		4
        /*0000*/ 	.byte	0x04, 0x2f
        /*0002*/ 	.short	(.L_2 - .L_1)
	.align		4
.L_1:
        /*0004*/ 	.word	index@(_Z16tanh_impl_KernelPdiS_)
        /*0008*/ 	.word	0x00000025


	//----- nvinfo : EIATTR_FRAME_SIZE
	.align		4
.L_2:
        /*000c*/ 	.byte	0x04, 0x11
        /*000e*/ 	.short	(.L_4 - .L_3)
	.align		4
.L_3:
        /*0010*/ 	.word	index@($_Z16tanh_impl_KernelPdiS_$__internal_accurate_pow)
        /*0014*/ 	.word	0x00000000


	//----- nvinfo : EIATTR_FRAME_SIZE
	.align		4
.L_4:
        /*0018*/ 	.byte	0x04, 0x11
        /*001a*/ 	.short	(.L_6 - .L_5)
	.align		4
.L_5:
        /*001c*/ 	.word	index@($__internal_0_$__cuda_sm20_div_rn_f64_full)
        /*0020*/ 	.word	0x00000000


	//----- nvinfo : EIATTR_FRAME_SIZE
	.align		4
.L_6:
        /*0024*/ 	.byte	0x04, 0x11
        /*0026*/ 	.short	(.L_8 - .L_7)
	.align		4
.L_7:
        /*0028*/ 	.word	index@(_Z16tanh_impl_KernelPdiS_)
        /*002c*/ 	.word	0x00000000


	//----- nvinfo : EIATTR_REGCOUNT
	.align		4
.L_8:
        /*0030*/ 	.byte	0x04, 0x2f
        /*0032*/ 	.short	(.L_10 - .L_9)
	.align		4
.L_9:
        /*0034*/ 	.word	index@(_Z16cudaSquareKernelPfS_)
        /*0038*/ 	.word	0x00000018


	//----- nvinfo : EIATTR_FRAME_SIZE
	.align		4
.L_10:
        /*003c*/ 	.byte	0x04, 0x11
        /*003e*/ 	.short	(.L_12 - .L_11)
	.align		4
.L_11:
        /*0040*/ 	.word	index@(_Z16cudaSquareKernelPfS_)
        /*0044*/ 	.word	0x00000010


	//----- nvinfo : EIATTR_MIN_STACK_SIZE
	.align		4
.L_12:
        /*0048*/ 	.byte	0x04, 0x12
        /*004a*/ 	.short	(.L_14 - .L_13)
	.align		4
.L_13:
        /*004c*/ 	.word	index@(_Z16cudaSquareKernelPfS_)
        /*0050*/ 	.word	0x00000010


	//----- nvinfo : EIATTR_MIN_STACK_SIZE
	.align		4
.L_14:
        /*0054*/ 	.byte	0x04, 0x12
        /*0056*/ 	.short	(.L_16 - .L_15)
	.align		4
.L_15:
        /*0058*/ 	.word	index@(_Z16tanh_impl_KernelPdiS_)
        /*005c*/ 	.word	0x00000000
.L_16:


//--------------------- .nv.compat                --------------------------
	.section	.nv.compat,"",@"SHT_CUDA_COMPAT_INFO"
	.align	4
        /*0000*/ 	.byte	0x02, 0x09, 0x00, 0x00, 0x02, 0x02, 0x01, 0x00, 0x02, 0x05, 0x05, 0x00, 0x03, 0x07, 0x01, 0x01
        /*0010*/ 	.byte	0x02, 0x03, 0x00, 0x00, 0x02, 0x06, 0x01, 0x00, 0x04, 0x0b, 0x08, 0x00, 0x01, 0x00, 0x00, 0x00
        /*0020*/ 	.byte	0x00, 0x00, 0x00, 0x00


//--------------------- .nv.info._Z16cudaSquareKernelPfS_ --------------------------
	.section	.nv.info._Z16cudaSquareKernelPfS_,"",@"SHT_CUDA_INFO"
	.sectionflags	@""
	.align	4


	//----- nvinfo : EIATTR_CUDA_API_VERSION
	.align		4
        /*0000*/ 	.byte	0x04, 0x37
        /*0002*/ 	.short	(.L_18 - .L_17)
.L_17:
        /*0004*/ 	.word	0x00000082


	//----- nvinfo : EIATTR_KPARAM_INFO
	.align		4
.L_18:
        /*0008*/ 	.byte	0x04, 0x17
        /*000a*/ 	.short	(.L_20 - .L_19)
.L_19:
        /*000c*/ 	.word	0x00000000
        /*0010*/ 	.short	0x0001
        /*0012*/ 	.short	0x0008
        /*0014*/ 	.byte	0x00, 0xf5, 0x21, 0x00


	//----- nvinfo : EIATTR_KPARAM_INFO
	.align		4
.L_20:
        /*0018*/ 	.byte	0x04, 0x17
        /*001a*/ 	.short	(.L_22 - .L_21)
.L_21:
        /*001c*/ 	.word	0x00000000
        /*0020*/ 	.short	0x0000
        /*0022*/ 	.short	0x0000
        /*0024*/ 	.byte	0x00, 0xf5, 0x21, 0x00


	//----- nvinfo : EIATTR_SPARSE_MMA_MASK
	.align		4
.L_22:
        /*0028*/ 	.byte	0x03, 0x50
        /*002a*/ 	.short	0x0000


	//----- nvinfo : EIATTR_MAXREG_COUNT
	.align		4
        /*002c*/ 	.byte	0x03, 0x1b
        /*002e*/ 	.short	0x00ff


	//----- nvinfo : EIATTR_EXTERNS
	.align		4
        /*0030*/ 	.byte	0x04, 0x0f
        /*0032*/ 	.short	(.L_24 - .L_23)


	//   ....[0]....
	.align		4
.L_23:
        /*0034*/ 	.word	index@(vprintf)


	//----- nvinfo : EIATTR_MERCURY_ISA_VERSION
	.align		4
.L_24:
        /*0038*/ 	.byte	0x03, 0x5f
        /*003a*/ 	.short	0x0101


	//----- nvinfo : EIATTR_VRC_CTA_INIT_COUNT
	.align		4
        /*003c*/ 	.byte	0x02, 0x4a
	.zero		1
	.zero		1


	//----- nvinfo : EIATTR_SYSCALL_OFFSETS
	.align		4
        /*0040*/ 	.byte	0x04, 0x46
        /*0042*/ 	.short	(.L_26 - .L_25)


	//   ....[0]....
.L_25:
        /*0044*/ 	.word	0x00000130


	//----- nvinfo : EIATTR_EXIT_INSTR_OFFSETS
	.align		4
.L_26:
        /*0048*/ 	.byte	0x04, 0x1c
        /*004a*/ 	.short	(.L_28 - .L_27)


	//   ....[0]....
.L_27:
        /*004c*/ 	.word	0x000001b0


	//----- nvinfo : EIATTR_CBANK_PARAM_SIZE
	.align		4
.L_28:
        /*0050*/ 	.byte	0x03, 0x19
        /*0052*/ 	.short	0x0010


	//----- nvinfo : EIATTR_PARAM_CBANK
	.align		4
        /*0054*/ 	.byte	0x04, 0x0a
        /*0056*/ 	.short	(.L_30 - .L_29)
	.align		4
.L_29:
        /*0058*/ 	.word	index@(.nv.constant0._Z16cudaSquareKernelPfS_)
        /*005c*/ 	.short	0x0380
        /*005e*/ 	.short	0x0010


	//----- nvinfo : EIATTR_SW_WAR
	.align		4
.L_30:
        /*0060*/ 	.byte	0x04, 0x36
        /*0062*/ 	.short	(.L_32 - .L_31)
.L_31:
        /*0064*/ 	.word	0x00000008
.L_32:


//--------------------- .nv.info._Z16tanh_impl_KernelPdiS_ --------------------------
	.section	.nv.info._Z16tanh_impl_KernelPdiS_,"",@"SHT_CUDA_INFO"
	.sectionflags	@""
	.align	4


	//----- nvinfo : EIATTR_CUDA_API_VERSION
	.align		4
        /*0000*/ 	.byte	0x04, 0x37
        /*0002*/ 	.short	(.L_34 - .L_33)
.L_33:
        /*0004*/ 	.word	0x00000082


	//----- nvinfo : EIATTR_KPARAM_INFO
	.align		4
.L_34:
        /*0008*/ 	.byte	0x04, 0x17
        /*000a*/ 	.short	(.L_36 - .L_35)
.L_35:
        /*000c*/ 	.word	0x00000000
        /*0010*/ 	.short	0x0002
        /*0012*/ 	.short	0x0010
        /*0014*/ 	.byte	0x00, 0xf5, 0x21, 0x00


	//----- nvinfo : EIATTR_KPARAM_INFO
	.align		4
.L_36:
        /*0018*/ 	.byte	0x04, 0x17
        /*001a*/ 	.short	(.L_38 - .L_37)
.L_37:
        /*001c*/ 	.word	0x00000000
        /*0020*/ 	.short	0x0001
        /*0022*/ 	.short	0x0008
        /*0024*/ 	.byte	0x00, 0xf0, 0x11, 0x00


	//----- nvinfo : EIATTR_KPARAM_INFO
	.align		4
.L_38:
        /*0028*/ 	.byte	0x04, 0x17
        /*002a*/ 	.short	(.L_40 - .L_39)
.L_39:
        /*002c*/ 	.word	0x00000000
        /*0030*/ 	.short	0x0000
        /*0032*/ 	.short	0x0000
        /*0034*/ 	.byte	0x00, 0xf5, 0x21, 0x00


	//----- nvinfo : EIATTR_SPARSE_MMA_MASK
	.align		4
.L_40:
        /*0038*/ 	.byte	0x03, 0x50
        /*003a*/ 	.short	0x0000


	//----- nvinfo : EIATTR_MAXREG_COUNT
	.align		4
        /*003c*/ 	.byte	0x03, 0x1b
        /*003e*/ 	.short	0x00ff


	//----- nvinfo : EIATTR_MERCURY_ISA_VERSION
	.align		4
        /*0040*/ 	.byte	0x03, 0x5f
        /*0042*/ 	.short	0x0101


	//----- nvinfo : EIATTR_VRC_CTA_INIT_COUNT
	.align		4
        /*0044*/ 	.byte	0x02, 0x4a
	.zero		1
	.zero		1


	//----- nvinfo : EIATTR_EXIT_INSTR_OFFSETS
	.align		4
        /*0048*/ 	.byte	0x04, 0x1c
        /*004a*/ 	.short	(.L_42 - .L_41)


	//   ....[0]....
.L_41:
        /*004c*/ 	.word	0x00000b60


	//----- nvinfo : EIATTR_CRS_STACK_SIZE
	.align		4
.L_42:
        /*0050*/ 	.byte	0x04, 0x1e
        /*0052*/ 	.short	(.L_44 - .L_43)
.L_43:
        /*0054*/ 	.word	0x00000000


	//----- nvinfo : EIATTR_CBANK_PARAM_SIZE
	.align		4
.L_44:
        /*0058*/ 	.byte	0x03, 0x19
        /*005a*/ 	.short	0x0018


	//----- nvinfo : EIATTR_PARAM_CBANK
	.align		4
        /*005c*/ 	.byte	0x04, 0x0a
        /*005e*/ 	.short	(.L_46 - .L_45)
	.align		4
.L_45:
        /*0060*/ 	.word	index@(.nv.constant0._Z16tanh_impl_KernelPdiS_)
        /*0064*/ 	.short	0x0380
        /*0066*/ 	.short	0x0018


	//----- nvinfo : EIATTR_SW_WAR
	.align		4
.L_46:
        /*0068*/ 	.byte	0x04, 0x36
        /*006a*/ 	.short	(.L_48 - .L_47)
.L_47:
        /*006c*/ 	.word	0x00000008
.L_48:


//--------------------- .nv.callgraph             --------------------------
	.section	.nv.callgraph,"",@"SHT_CUDA_CALLGRAPH"
	.align	4
	.sectionentsize	8
	.align		4
        /*0000*/ 	.word	0x00000000
	.align		4
        /*0004*/ 	.word	0xffffffff
	.align		4
        /*0008*/ 	.word	index@(_Z16cudaSquareKernelPfS_)
	.align		4
        /*000c*/ 	.word	index@(vprintf)
	.align		4
        /*0010*/ 	.word	0x00000000
	.align		4
        /*0014*/ 	.word	0xfffffffe
	.align		4
        /*0018*/ 	.word	0x00000000
	.align		4
        /*001c*/ 	.word	0xfffffffd
	.align		4
        /*0020*/ 	.word	0x00000000
	.align		4
        /*0024*/ 	.word	0xfffffffc


//--------------------- .nv.constant4             --------------------------
	.section	.nv.constant4,"a",@progbits
	.align	8
	.align		8
.nv.constant4:
        /*0000*/ 	.dword	vprintf
	.align		8
        /*0008*/ 	.dword	$str


//--------------------- .text._Z16cudaSquareKernelPfS_ --------------------------
	.section	.text._Z16cudaSquareKernelPfS_,"ax",@progbits
	.align	128
        .global         _Z16cudaSquareKernelPfS_
        .type           _Z16cudaSquareKernelPfS_,@function
        .size           _Z16cudaSquareKernelPfS_,(.L_x_27 - _Z16cudaSquareKernelPfS_)
        .other          _Z16cudaSquareKernelPfS_,@"STO_CUDA_ENTRY STV_DEFAULT"
_Z16cudaSquareKernelPfS_:
.text._Z16cudaSquareKernelPfS_:
[----:B------:R-:W0:Y:S01]  /*0000*/  LDC R1, c[0x0][0x37c] ;  /* 0x0000df00ff017b82 */ /* 0x000e220000000800 */
[----:B------:R-:W1:Y:S01]  /*0010*/  S2R R10, SR_TID.X ;  /* 0x00000000000a7919 */ /* 0x000e620000002100 */
[----:B------:R-:W2:Y:S06]  /*0020*/  LDCU UR5, c[0x0][0x2fc] ;  /* 0x00005f80ff0577ac */ /* 0x000eac0008000800 */
[----:B------:R-:W3:Y:S01]  /*0030*/  LDC R12, c[0x0][0x360] ;  /* 0x0000d800ff0c7b82 */ /* 0x000ee20000000800 */
[----:B0-----:R-:W-:Y:S01]  /*0040*/  IADD3 R1, PT, PT, R1, -0x10, RZ ;  /* 0xfffffff001017810 */ /* 0x001fe20007ffe0ff */
[----:B------:R-:W1:Y:S01]  /*0050*/  S2R R11, SR_CTAID.X ;  /* 0x00000000000b7919 */ /* 0x000e620000002500 */
[----:B------:R-:W-:Y:S01]  /*0060*/  MOV R0, 0x0 ;  /* 0x0000000000007802 */ /* 0x000fe20000000f00 */
[----:B------:R-:W0:Y:S04]  /*0070*/  LDCU UR4, c[0x0][0x2f8] ;  /* 0x00005f00ff0477ac */ /* 0x000e280008000800 */
[----:B------:R4:W4:Y:S01]  /*0080*/  LDC.64 R8, c[0x4][R0] ;  /* 0x0100000000087b82 */ /* 0x0009220000000a00 */
[----:B------:R-:W5:Y:S01]  /*0090*/  LDCU.64 UR6, c[0x4][0x8] ;  /* 0x01000100ff0677ac */ /* 0x000f620008000a00 */
[----:B------:R-:W1:Y:S01]  /*00a0*/  LDCU.64 UR36, c[0x0][0x358] ;  /* 0x00006b00ff2477ac */ /* 0x000e620008000a00 */
[----:B0-----:R-:W-:Y:S01]  /*00b0*/  IADD3 R6, P0, PT, R1, UR4, RZ ;  /* 0x0000000401067c10 */ /* 0x001fe2000ff1e0ff */
[----:B---3--:R0:W-:Y:S03]  /*00c0*/  STL [R1+0x8], R12 ;  /* 0x0000080c01007387 */ /* 0x0081e60000100800 */
[----:B--2---:R-:W-:-:S02]  /*00d0*/  IADD3.X R7, PT, PT, RZ, UR5, RZ, P0, !PT ;  /* 0x00000005ff077c10 */ /* 0x004fc400087fe4ff */
[----:B-----5:R-:W-:Y:S02]  /*00e0*/  MOV R4, UR6 ;  /* 0x0000000600047c02 */ /* 0x020fe40008000f00 */
[----:B------:R-:W-:Y:S01]  /*00f0*/  MOV R5, UR7 ;  /* 0x0000000700057c02 */ /* 0x000fe20008000f00 */
[----:B-1----:R0:W-:Y:S01]  /*0100*/  STL.64 [R1], R10 ;  /* 0x0000000a01007387 */ /* 0x0021e20000100a00 */
[----:B------:R-:W-:-:S07]  /*0110*/  IMAD R2, R11, R12, R10 ;  /* 0x0000000c0b027224 */ /* 0x000fce00078e020a */
[----:B------:R-:W-:-:S07]  /*0120*/  LEPC R20, `(.L_x_0) ;  /* 0x000000001014794e */ /* 0x000fce0000000000 */
[----:B0---4-:R-:W-:Y:S05]  /*0130*/  CALL.ABS.NOINC R8 ;  /* 0x0000000008007343 */ /* 0x011fea0003c00000 */
.L_x_0:
[----:B------:R-:W0:Y:S08]  /*0140*/  LDC.64 R4, c[0x0][0x380] ;  /* 0x0000e000ff047b82 */ /* 0x000e300000000a00 */
[----:B------:R-:W1:Y:S01]  /*0150*/  LDC.64 R6, c[0x0][0x388] ;  /* 0x0000e200ff067b82 */ /* 0x000e620000000a00 */
[----:B0-----:R-:W-:-:S06]  /*0160*/  IMAD.WIDE R4, R2, 0x4, R4 ;  /* 0x0000000402047825 */ /* 0x001fcc00078e0204 */
[----:B------:R-:W2:Y:S01]  /*0170*/  LDG.E R4, desc[UR36][R4.64] ;  /* 0x0000002404047981 */ /* 0x000ea2000c1e1900 */
[----:B-1----:R-:W-:-:S04]  /*0180*/  IMAD.WIDE R2, R2, 0x4, R6 ;  /* 0x0000000402027825 */ /* 0x002fc800078e0206 */
[----:B--2---:R-:W-:-:S05]  /*0190*/  FMUL R7, R4, R4 ;  /* 0x0000000404077220 */ /* 0x004fca0000400000 */
[----:B------:R-:W-:Y:S01]  /*01a0*/  STG.E desc[UR36][R2.64], R7 ;  /* 0x0000000702007986 */ /* 0x000fe2000c101924 */
[----:B------:R-:W-:Y:S05]  /*01b0*/  EXIT ;  /* 0x000000000000794d */ /* 0x000fea0003800000 */
.L_x_1:
[----:B------:R-:W-:-:S00]  /*01c0*/  BRA `(.L_x_1) ;  /* 0xfffffffc00fc7947 */ /* 0x000fc0000383ffff */
[----:B------:R-:W-:-:S00]  /*01d0*/  NOP ;  /* 0x0000000000007918 */ /* 0x000fc00000000000 */
        /* <DEDUP_REMOVED lines=10> */
.L_x_27:


//--------------------- .text._Z16tanh_impl_KernelPdiS_ --------------------------
	.section	.text._Z16tanh_impl_KernelPdiS_,"ax",@progbits
	.align	128
        .global         _Z16tanh_impl_KernelPdiS_
        .type           _Z16tanh_impl_KernelPdiS_,@function
        .size           _Z16tanh_impl_KernelPdiS_,(.L_x_26 - _Z16tanh_impl_KernelPdiS_)
        .other          _Z16tanh_impl_KernelPdiS_,@"STO_CUDA_ENTRY STV_DEFAULT"
_Z16tanh_impl_KernelPdiS_:
.text._Z16tanh_impl_KernelPdiS_:
[----:B------:R-:W-:Y:S01]  /*0000*/  LDC R1, c[0x0][0x37c] ;  /* 0x0000df00ff017b82 */ /* 0x000fe20000000800 */
[----:B------:R-:W0:Y:S07]  /*0010*/  S2R R30, SR_TID.X ;  /* 0x00000000001e7919 */ /* 0x000e2e0000002100 */
[----:B------:R-:W0:Y:S01]  /*0020*/  S2UR UR6, SR_CTAID.X ;  /* 0x00000000000679c3 */ /* 0x000e220000002500 */
[----:B------:R-:W1:Y:S07]  /*0030*/  LDCU.64 UR4, c[0x0][0x358] ;  /* 0x00006b00ff0477ac */ /* 0x000e6e0008000a00 */
[----:B------:R-:W0:Y:S08]  /*0040*/  LDC R3, c[0x0][0x360] ;  /* 0x0000d800ff037b82 */ /* 0x000e300000000800 */
[----:B------:R-:W2:Y:S01]  /*0050*/  LDC.64 R4, c[0x0][0x380] ;  /* 0x0000e000ff047b82 */ /* 0x000ea20000000a00 */
[----:B0-----:R-:W-:-:S04]  /*0060*/  IMAD R30, R3, UR6, R30 ;  /* 0x00000006031e7c24 */ /* 0x001fc8000f8e021e */
[----:B--2---:R-:W-:-:S06]  /*0070*/  IMAD.WIDE R4, R30, 0x8, R4 ;  /* 0x000000081e047825 */ /* 0x004fcc00078e0204 */
[----:B-1----:R-:W2:Y:S01]  /*0080*/  LDG.E.64 R4, desc[UR4][R4.64] ;  /* 0x0000000404047981 */ /* 0x002ea2000c1e1b00 */
[----:B------:R-:W-:Y:S01]  /*0090*/  BSSY.RECONVERGENT B0, `(.L_x_2) ;  /* 0x0000006000007945 */ /* 0x000fe20003800200 */
[----:B------:R-:W-:Y:S01]  /*00a0*/  MOV R0, 0xf0 ;  /* 0x000000f000007802 */ /* 0x000fe20000000f00 */
[----:B--2---:R-:W-:-:S10]  /*00b0*/  DMUL R2, R4, -2 ;  /* 0xc000000004027828 */ /* 0x004fd40000000000 */
[----:B------:R-:W-:Y:S02]  /*00c0*/  IMAD.MOV.U32 R32, RZ, RZ, R2 ;  /* 0x000000ffff207224 */ /* 0x000fe400078e0002 */
[----:B------:R-:W-:-:S07]  /*00d0*/  IMAD.MOV.U32 R33, RZ, RZ, R3 ;  /* 0x000000ffff217224 */ /* 0x000fce00078e0003 */
[----:B------:R-:W-:Y:S05]  /*00e0*/  CALL.REL.NOINC `($_Z16tanh_impl_KernelPdiS_$__internal_accurate_pow) ;  /* 0x0000001000087944 */ /* 0x000fea0003c00000 */
[----:B------:R-:W-:Y:S05]  /*00f0*/  BSYNC.RECONVERGENT B0 ;  /* 0x0000000000007941 */ /* 0x000fea0003800200 */
.L_x_2:
[----:B------:R-:W-:Y:S01]  /*0100*/  UMOV UR6, 0x8b145769 ;  /* 0x8b14576900067882 */ /* 0x000fe20000000000 */
[----:B------:R-:W-:Y:S01]  /*0110*/  UMOV UR7, 0x4005bf0a ;  /* 0x4005bf0a00077882 */ /* 0x000fe20000000000 */
[----:B------:R-:W-:Y:S01]  /*0120*/  IMAD.MOV.U32 R8, RZ, RZ, R14 ;  /* 0x000000ffff087224 */ /* 0x000fe200078e000e */
[----:B------:R-:W-:Y:S01]  /*0130*/  DADD R6, R2, UR6 ;  /* 0x0000000602067e29 */ /* 0x000fe20008000000 */
[----:B------:R-:W-:Y:S01]  /*0140*/  IMAD.MOV.U32 R9, RZ, RZ, R15 ;  /* 0x000000ffff097224 */ /* 0x000fe200078e000f */
[----:B------:R-:W-:Y:S01]  /*0150*/  BSSY.RECONVERGENT B0, `(.L_x_3) ;  /* 0x0000010000007945 */ /* 0x000fe20003800200 */
[----:B------:R-:W-:Y:S02]  /*0160*/  IMAD.MOV.U32 R10, RZ, RZ, R8 ;  /* 0x000000ffff0a7224 */ /* 0x000fe400078e0008 */
[----:B------:R-:W-:-:S05]  /*0170*/  IMAD.MOV.U32 R11, RZ, RZ, R9 ;  /* 0x000000ffff0b7224 */ /* 0x000fca00078e0009 */
[----:B------:R-:W-:Y:S01]  /*0180*/  LOP3.LUT R31, R7, 0x7ff00000, RZ, 0xc0, !PT ;  /* 0x7ff00000071f7812 */ /* 0x000fe200078ec0ff */
[----:B------:R-:W-:-:S03]  /*0190*/  DADD R6, -RZ, -R4 ;  /* 0x00000000ff067229 */ /* 0x000fc60000000904 */
[----:B------:R-:W-:-:S13]  /*01a0*/  ISETP.NE.AND P0, PT, R31, 0x7ff00000, PT ;  /* 0x7ff000001f00780c */ /* 0x000fda0003f05270 */
[----:B------:R-:W-:Y:S05]  /*01b0*/  @P0 BRA `(.L_x_4) ;  /* 0x0000000000240947 */ /* 0x000fea0003800000 */
[----:B------:R-:W-:-:S14]  /*01c0*/  DSETP.NAN.AND P0, PT, R2, R2, PT ;  /* 0x000000020200722a */ /* 0x000fdc0003f08000 */
[----:B------:R-:W-:Y:S01]  /*01d0*/  @P0 DADD R10, R2, UR6 ;  /* 0x00000006020a0e29 */ /* 0x000fe20008000000 */
[----:B------:R-:W-:Y:S10]  /*01e0*/  @P0 BRA `(.L_x_4) ;  /* 0x0000000000180947 */ /* 0x000ff40003800000 */
[----:B------:R-:W-:Y:S01]  /*01f0*/  DSETP.NEU.AND P0, PT, |R2|, +INF , PT ;  /* 0x7ff000000200742a */ /* 0x000fe20003f0d200 */
[----:B------:R-:W-:Y:S02]  /*0200*/  IMAD.MOV.U32 R10, RZ, RZ, R8 ;  /* 0x000000ffff0a7224 */ /* 0x000fe400078e0008 */
[----:B------:R-:W-:-:S11]  /*0210*/  IMAD.MOV.U32 R11, RZ, RZ, R9 ;  /* 0x000000ffff0b7224 */ /* 0x000fd600078e0009 */
[----:B------:R-:W-:Y:S01]  /*0220*/  @!P0 ISETP.GE.AND P1, PT, R3, RZ, PT ;  /* 0x000000ff0300820c */ /* 0x000fe20003f26270 */
[----:B------:R-:W-:-:S03]  /*0230*/  @!P0 IMAD.MOV.U32 R10, RZ, RZ, RZ ;  /* 0x000000ffff0a8224 */ /* 0x000fc600078e00ff */
[----:B------:R-:W-:-:S09]  /*0240*/  @!P0 SEL R11, RZ, 0x7ff00000, !P1 ;  /* 0x7ff00000ff0b8807 */ /* 0x000fd20004800000 */
.L_x_4:
[----:B------:R-:W-:Y:S05]  /*0250*/  BSYNC.RECONVERGENT B0 ;  /* 0x0000000000007941 */ /* 0x000fea0003800200 */
.L_x_3:
[----:B------:R-:W-:Y:S01]  /*0260*/  BSSY.RECONVERGENT B0, `(.L_x_5) ;  /* 0x0000005000007945 */ /* 0x000fe20003800200 */
[----:B------:R-:W-:Y:S01]  /*0270*/  IMAD.MOV.U32 R32, RZ, RZ, R6 ;  /* 0x000000ffff207224 */ /* 0x000fe200078e0006 */
[----:B------:R-:W-:Y:S01]  /*0280*/  MOV R0, 0x2b0 ;  /* 0x000002b000007802 */ /* 0x000fe20000000f00 */
[----:B------:R-:W-:-:S07]  /*0290*/  IMAD.MOV.U32 R33, RZ, RZ, R7 ;  /* 0x000000ffff217224 */ /* 0x000fce00078e0007 */
[----:B------:R-:W-:Y:S05]  /*02a0*/  CALL.REL.NOINC `($_Z16tanh_impl_KernelPdiS_$__internal_accurate_pow) ;  /* 0x0000000c00987944 */ /* 0x000fea0003c00000 */
[----:B------:R-:W-:Y:S05]  /*02b0*/  BSYNC.RECONVERGENT B0 ;  /* 0x0000000000007941 */ /* 0x000fea0003800200 */
.L_x_5:
[----:B------:R-:W-:Y:S01]  /*02c0*/  UMOV UR6, 0x8b145769 ;  /* 0x8b14576900067882 */ /* 0x000fe20000000000 */
[----:B------:R-:W-:Y:S01]  /*02d0*/  UMOV UR7, 0x4005bf0a ;  /* 0x4005bf0a00077882 */ /* 0x000fe20000000000 */
[----:B------:R-:W-:Y:S01]  /*02e0*/  BSSY.RECONVERGENT B0, `(.L_x_6) ;  /* 0x0000012000007945 */ /* 0x000fe20003800200 */
[----:B------:R-:W-:-:S06]  /*02f0*/  DADD R12, -R4, UR6 ;  /* 0x00000006040c7e29 */ /* 0x000fcc0008000100 */
[----:B------:R-:W-:-:S04]  /*0300*/  MOV R12, R14 ;  /* 0x0000000e000c7202 */ /* 0x000fc80000000f00 */
[----:B------:R-:W-:Y:S01]  /*0310*/  LOP3.LUT R0, R13, 0x7ff00000, RZ, 0xc0, !PT ;  /* 0x7ff000000d007812 */ /* 0x000fe200078ec0ff */
[----:B------:R-:W-:Y:S02]  /*0320*/  IMAD.MOV.U32 R13, RZ, RZ, R15 ;  /* 0x000000ffff0d7224 */ /* 0x000fe400078e000f */
[----:B------:R-:W-:Y:S01]  /*0330*/  IMAD.MOV.U32 R14, RZ, RZ, R12 ;  /* 0x000000ffff0e7224 */ /* 0x000fe200078e000c */
[----:B------:R-:W-:Y:S01]  /*0340*/  ISETP.NE.AND P0, PT, R0, 0x7ff00000, PT ;  /* 0x7ff000000000780c */ /* 0x000fe20003f05270 */
[----:B------:R-:W-:-:S12]  /*0350*/  IMAD.MOV.U32 R15, RZ, RZ, R13 ;  /* 0x000000ffff0f7224 */ /* 0x000fd800078e000d */
[----:B------:R-:W-:Y:S05]  /*0360*/  @P0 BRA `(.L_x_7) ;  /* 0x0000000000240947 */ /* 0x000fea0003800000 */
[----:B------:R-:W-:-:S14]  /*0370*/  DSETP.NAN.AND P0, PT, R4, R4, PT ;  /* 0x000000040400722a */ /* 0x000fdc0003f08000 */
[----:B------:R-:W-:Y:S01]  /*0380*/  @P0 DADD R14, -R4, UR6 ;  /* 0x00000006040e0e29 */ /* 0x000fe20008000100 */
[----:B------:R-:W-:Y:S10]  /*0390*/  @P0 BRA `(.L_x_7) ;  /* 0x0000000000180947 */ /* 0x000ff40003800000 */
[----:B------:R-:W-:Y:S01]  /*03a0*/  DSETP.NEU.AND P0, PT, |R4|, +INF , PT ;  /* 0x7ff000000400742a */ /* 0x000fe20003f0d200 */
[----:B------:R-:W-:Y:S02]  /*03b0*/  IMAD.MOV.U32 R14, RZ, RZ, R12 ;  /* 0x000000ffff0e7224 */ /* 0x000fe400078e000c */
[----:B------:R-:W-:-:S11]  /*03c0*/  IMAD.MOV.U32 R15, RZ, RZ, R13 ;  /* 0x000000ffff0f7224 */ /* 0x000fd600078e000d */
[----:B------:R-:W-:Y:S01]  /*03d0*/  @!P0 ISETP.GE.AND P1, PT, R7, RZ, PT ;  /* 0x000000ff0700820c */ /* 0x000fe20003f26270 */
[----:B------:R-:W-:-:S03]  /*03e0*/  @!P0 IMAD.MOV.U32 R14, RZ, RZ, RZ ;  /* 0x000000ffff0e8224 */ /* 0x000fc600078e00ff */
[----:B------:R-:W-:-:S09]  /*03f0*/  @!P0 SEL R15, RZ, 0x7ff00000, !P1 ;  /* 0x7ff00000ff0f8807 */ /* 0x000fd20004800000 */
.L_x_7:
[----:B------:R-:W-:Y:S05]  /*0400*/  BSYNC.RECONVERGENT B0 ;  /* 0x0000000000007941 */ /* 0x000fea0003800200 */
.L_x_6:
[----:B------:R-:W-:Y:S01]  /*0410*/  DADD R14, R14, R14 ;  /* 0x000000000e0e7229 */ /* 0x000fe2000000000e */
[----:B------:R-:W-:Y:S01]  /*0420*/  IMAD.MOV.U32 R16, RZ, RZ, 0x1 ;  /* 0x00000001ff107424 */ /* 0x000fe200078e00ff */
[----:B------:R-:W-:Y:S01]  /*0430*/  DSETP.NEU.AND P0, PT, R4, RZ, PT ;  /* 0x000000ff0400722a */ /* 0x000fe20003f0d000 */
[----:B------:R-:W-:Y:S01]  /*0440*/  BSSY.RECONVERGENT B0, `(.L_x_8) ;  /* 0x000001d000007945 */ /* 0x000fe20003800200 */
[----:B------:R-:W-:Y:S01]  /*0450*/  DADD R10, -R10, 1 ;  /* 0x3ff000000a0a7429 */ /* 0x000fe20000000100 */
[----:B------:R-:W-:-:S05]  /*0460*/  ISETP.NE.AND P1, PT, R31, 0x7ff00000, PT ;  /* 0x7ff000001f00780c */ /* 0x000fca0003f25270 */
[----:B------:R-:W-:Y:S02]  /*0470*/  FSEL R15, R15, 2, P0 ;  /* 0x400000000f0f7808 */ /* 0x000fe40000000000 */
[----:B------:R-:W-:Y:S01]  /*0480*/  FSEL R14, R14, RZ, P0 ;  /* 0x000000ff0e0e7208 */ /* 0x000fe20000000000 */
[----:B------:R-:W-:Y:S01]  /*0490*/  DSETP.NEU.AND P0, PT, R2, RZ, PT ;  /* 0x000000ff0200722a */ /* 0x000fe20003f0d000 */
[----:B------:R-:W0:Y:S05]  /*04a0*/  MUFU.RCP64H R17, R15 ;  /* 0x0000000f00117308 */ /* 0x000e2a0000001800 */
[----:B------:R-:W-:Y:S02]  /*04b0*/  FSEL R20, R10, RZ, P0 ;  /* 0x000000ff0a147208 */ /* 0x000fe40000000000 */
[----:B------:R-:W-:-:S04]  /*04c0*/  FSEL R21, R11, RZ, P0 ;  /* 0x000000ff0b157208 */ /* 0x000fc80000000000 */
[----:B------:R-:W-:Y:S01]  /*04d0*/  FSETP.GEU.AND P2, PT, |R21|, 6.5827683646048100446e-37, PT ;  /* 0x036000001500780b */ /* 0x000fe20003f4e200 */
[----:B0-----:R-:W-:-:S08]  /*04e0*/  DFMA R18, -R14, R16, 1 ;  /* 0x3ff000000e12742b */ /* 0x001fd00000000110 */
[----:B------:R-:W-:-:S08]  /*04f0*/  DFMA R18, R18, R18, R18 ;  /* 0x000000121212722b */ /* 0x000fd00000000012 */
[----:B------:R-:W-:-:S08]  /*0500*/  DFMA R18, R16, R18, R16 ;  /* 0x000000121012722b */ /* 0x000fd00000000010 */
[----:B------:R-:W-:-:S08]  /*0510*/  DFMA R16, -R14, R18, 1 ;  /* 0x3ff000000e10742b */ /* 0x000fd00000000112 */
[----:B------:R-:W-:-:S08]  /*0520*/  DFMA R16, R18, R16, R18 ;  /* 0x000000101210722b */ /* 0x000fd00000000012 */
[----:B------:R-:W-:-:S08]  /*0530*/  DMUL R10, R16, R20 ;  /* 0x00000014100a7228 */ /* 0x000fd00000000000 */
[----:B------:R-:W-:-:S08]  /*0540*/  DFMA R18, -R14, R10, R20 ;  /* 0x0000000a0e12722b */ /* 0x000fd00000000114 */
[----:B------:R-:W-:-:S10]  /*0550*/  DFMA R10, R16, R18, R10 ;  /* 0x00000012100a722b */ /* 0x000fd4000000000a */
[----:B------:R-:W-:-:S05]  /*0560*/  FFMA R16, RZ, R15, R11 ;  /* 0x0000000fff107223 */ /* 0x000fca000000000b */
[----:B------:R-:W-:-:S13]  /*0570*/  FSETP.GT.AND P0, PT, |R16|, 1.469367938527859385e-39, PT ;  /* 0x001000001000780b */ /* 0x000fda0003f04200 */
[----:B------:R-:W-:Y:S05]  /*0580*/  @P0 BRA P2, `(.L_x_9) ;  /* 0x0000000000200947 */ /* 0x000fea0001000000 */
[----:B------:R-:W-:Y:S01]  /*0590*/  IMAD.MOV.U32 R18, RZ, RZ, R20 ;  /* 0x000000ffff127224 */ /* 0x000fe200078e0014 */
[----:B------:R-:W-:Y:S01]  /*05a0*/  MOV R17, R15 ;  /* 0x0000000f00117202 */ /* 0x000fe20000000f00 */
[----:B------:R-:W-:Y:S01]  /*05b0*/  IMAD.MOV.U32 R19, RZ, RZ, R21 ;  /* 0x000000ffff137224 */ /* 0x000fe200078e0015 */
[----:B------:R-:W-:Y:S01]  /*05c0*/  MOV R24, 0x5f0 ;  /* 0x000005f000187802 */ /* 0x000fe20000000f00 */
[----:B------:R-:W-:-:S07]  /*05d0*/  IMAD.MOV.U32 R16, RZ, RZ, R14 ;  /* 0x000000ffff107224 */ /* 0x000fce00078e000e */
[----:B------:R-:W-:Y:S05]  /*05e0*/  CALL.REL.NOINC `($__internal_0_$__cuda_sm20_div_rn_f64_full) ;  /* 0x0000000400607944 */ /* 0x000fea0003c00000 */
[----:B------:R-:W-:Y:S02]  /*05f0*/  IMAD.MOV.U32 R10, RZ, RZ, R22 ;  /* 0x000000ffff0a7224 */ /* 0x000fe400078e0016 */
[----:B------:R-:W-:-:S07]  /*0600*/  IMAD.MOV.U32 R11, RZ, RZ, R23 ;  /* 0x000000ffff0b7224 */ /* 0x000fce00078e0017 */
.L_x_9:
[----:B------:R-:W-:Y:S05]  /*0610*/  BSYNC.RECONVERGENT B0 ;  /* 0x0000000000007941 */ /* 0x000fea0003800200 */
.L_x_8:
[----:B------:R-:W-:Y:S01]  /*0620*/  BSSY.RECONVERGENT B0, `(.L_x_10) ;  /* 0x000000c000007945 */ /* 0x000fe20003800200 */
[----:B------:R-:W-:-:S03]  /*0630*/  ISETP.NE.AND P2, PT, R0, 0x7ff00000, PT ;  /* 0x7ff000000000780c */ /* 0x000fc60003f45270 */
[----:B------:R-:W-:Y:S10]  /*0640*/  @P1 BRA `(.L_x_11) ;  /* 0x0000000000241947 */ /* 0x000ff40003800000 */
[----:B------:R-:W-:-:S14]  /*0650*/  DSETP.NAN.AND P0, PT, R2, R2, PT ;  /* 0x000000020200722a */ /* 0x000fdc0003f08000 */
[----:B------:R-:W-:Y:S02]  /*0660*/  @P0 IMAD.MOV.U32 R14, RZ, RZ, -0x74eba897 ;  /* 0x8b145769ff0e0424 */ /* 0x000fe400078e00ff */
[----:B------:R-:W-:-:S06]  /*0670*/  @P0 IMAD.MOV.U32 R15, RZ, RZ, 0x4005bf0a ;  /* 0x4005bf0aff0f0424 */ /* 0x000fcc00078e00ff */
[----:B------:R-:W-:Y:S01]  /*0680*/  @P0 DADD R8, R2, R14 ;  /* 0x0000000002080229 */ /* 0x000fe2000000000e */
[----:B------:R-:W-:Y:S10]  /*0690*/  @P0 BRA `(.L_x_11) ;  /* 0x0000000000100947 */ /* 0x000ff40003800000 */
[----:B------:R-:W-:-:S14]  /*06a0*/  DSETP.NEU.AND P0, PT, |R2|, +INF , PT ;  /* 0x7ff000000200742a */ /* 0x000fdc0003f0d200 */
[----:B------:R-:W-:Y:S01]  /*06b0*/  @!P0 ISETP.GE.AND P1, PT, R3, RZ, PT ;  /* 0x000000ff0300820c */ /* 0x000fe20003f26270 */
[----:B------:R-:W-:-:S03]  /*06c0*/  @!P0 IMAD.MOV.U32 R8, RZ, RZ, RZ ;  /* 0x000000ffff088224 */ /* 0x000fc600078e00ff */
[----:B------:R-:W-:-:S09]  /*06d0*/  @!P0 SEL R9, RZ, 0x7ff00000, !P1 ;  /* 0x7ff00000ff098807 */ /* 0x000fd20004800000 */
.L_x_11:
[----:B------:R-:W-:Y:S05]  /*06e0*/  BSYNC.RECONVERGENT B0 ;  /* 0x0000000000007941 */ /* 0x000fea0003800200 */
.L_x_10:
[----:B------:R-:W-:Y:S04]  /*06f0*/  BSSY.RECONVERGENT B0, `(.L_x_12) ;  /* 0x000000b000007945 */ /* 0x000fe80003800200 */
[----:B------:R-:W-:Y:S05]  /*0700*/  @P2 BRA `(.L_x_13) ;  /* 0x0000000000242947 */ /* 0x000fea0003800000 */
[----:B------:R-:W-:-:S14]  /*0710*/  DSETP.NAN.AND P0, PT, R4, R4, PT ;  /* 0x000000040400722a */ /* 0x000fdc0003f08000 */
[----:B------:R-:W-:Y:S02]  /*0720*/  @P0 IMAD.MOV.U32 R14, RZ, RZ, -0x74eba897 ;  /* 0x8b145769ff0e0424 */ /* 0x000fe400078e00ff */
[----:B------:R-:W-:-:S06]  /*0730*/  @P0 IMAD.MOV.U32 R15, RZ, RZ, 0x4005bf0a ;  /* 0x4005bf0aff0f0424 */ /* 0x000fcc00078e00ff */
[----:B------:R-:W-:Y:S01]  /*0740*/  @P0 DADD R12, -R4, R14 ;  /* 0x00000000040c0229 */ /* 0x000fe2000000010e */
[----:B------:R-:W-:Y:S10]  /*0750*/  @P0 BRA `(.L_x_13) ;  /* 0x0000000000100947 */ /* 0x000ff40003800000 */
[----:B------:R-:W-:-:S14]  /*0760*/  DSETP.NEU.AND P0, PT, |R4|, +INF , PT ;  /* 0x7ff000000400742a */ /* 0x000fdc0003f0d200 */
[----:B------:R-:W-:Y:S01]  /*0770*/  @!P0 ISETP.GE.AND P1, PT, R7, RZ, PT ;  /* 0x000000ff0700820c */ /* 0x000fe20003f26270 */
[----:B------:R-:W-:-:S03]  /*0780*/  @!P0 IMAD.MOV.U32 R12, RZ, RZ, RZ ;  /* 0x000000ffff0c8224 */ /* 0x000fc600078e00ff */
[----:B------:R-:W-:-:S09]  /*0790*/  @!P0 SEL R13, RZ, 0x7ff00000, !P1 ;  /* 0x7ff00000ff0d8807 */ /* 0x000fd20004800000 */
.L_x_13:
[----:B------:R-:W-:Y:S05]  /*07a0*/  BSYNC.RECONVERGENT B0 ;  /* 0x0000000000007941 */ /* 0x000fea0003800200 */
.L_x_12:
[----:B------:R-:W-:Y:S01]  /*07b0*/  DADD R12, R12, R12 ;  /* 0x000000000c0c7229 */ /* 0x000fe2000000000c */
[----:B------:R-:W-:Y:S01]  /*07c0*/  IMAD.MOV.U32 R6, RZ, RZ, 0x1 ;  /* 0x00000001ff067424 */ /* 0x000fe200078e00ff */
[----:B------:R-:W-:Y:S01]  /*07d0*/  DSETP.NEU.AND P0, PT, R4, RZ, PT ;  /* 0x000000ff0400722a */ /* 0x000fe20003f0d000 */
[----:B------:R-:W-:Y:S01]  /*07e0*/  BSSY.RECONVERGENT B0, `(.L_x_14) ;  /* 0x000001c000007945 */ /* 0x000fe20003800200 */
[----:B------:R-:W-:-:S06]  /*07f0*/  DADD R8, R8, 1 ;  /* 0x3ff0000008087429 */ /* 0x000fcc0000000000 */
[----:B------:R-:W-:Y:S02]  /*0800*/  FSEL R5, R13, 2, P0 ;  /* 0x400000000d057808 */ /* 0x000fe40000000000 */
[----:B------:R-:W-:Y:S01]  /*0810*/  FSEL R4, R12, RZ, P0 ;  /* 0x000000ff0c047208 */ /* 0x000fe20000000000 */
[----:B------:R-:W-:Y:S01]  /*0820*/  DSETP.NEU.AND P0, PT, R2, RZ, PT ;  /* 0x000000ff0200722a */ /* 0x000fe20003f0d000 */
[----:B------:R-:W0:Y:S04]  /*0830*/  MUFU.RCP64H R7, R5 ;  /* 0x0000000500077308 */ /* 0x000e280000001800 */
[----:B0-----:R-:W-:-:S08]  /*0840*/  DFMA R12, -R4, R6, 1 ;  /* 0x3ff00000040c742b */ /* 0x001fd00000000106 */
[----:B------:R-:W-:-:S08]  /*0850*/  DFMA R12, R12, R12, R12 ;  /* 0x0000000c0c0c722b */ /* 0x000fd0000000000c */
[----:B------:R-:W-:-:S08]  /*0860*/  DFMA R12, R6, R12, R6 ;  /* 0x0000000c060c722b */ /* 0x000fd00000000006 */
[----:B------:R-:W-:-:S08]  /*0870*/  DFMA R6, -R4, R12, 1 ;  /* 0x3ff000000406742b */ /* 0x000fd0000000010c */
[----:B------:R-:W-:Y:S01]  /*0880*/  DFMA R6, R12, R6, R12 ;  /* 0x000000060c06722b */ /* 0x000fe2000000000c */
[----:B------:R-:W-:Y:S02]  /*0890*/  FSEL R12, R8, RZ, P0 ;  /* 0x000000ff080c7208 */ /* 0x000fe40000000000 */
[----:B------:R-:W-:-:S04]  /*08a0*/  FSEL R13, R9, 2, P0 ;  /* 0x40000000090d7808 */ /* 0x000fc80000000000 */
[----:B------:R-:W-:Y:S02]  /*08b0*/  FSETP.GEU.AND P1, PT, |R13|, 6.5827683646048100446e-37, PT ;  /* 0x036000000d00780b */ /* 0x000fe40003f2e200 */
        /* <DEDUP_REMOVED lines=14> */
.L_x_15:
[----:B------:R-:W-:Y:S05]  /*09a0*/  BSYNC.RECONVERGENT B0 ;  /* 0x0000000000007941 */ /* 0x000fea0003800200 */
.L_x_14:
[----:B------:R-:W0:Y:S01]  /*09b0*/  MUFU.RCP64H R5, R3 ;  /* 0x0000000300057308 */ /* 0x000e220000001800 */
[----:B------:R-:W-:Y:S01]  /*09c0*/  IMAD.MOV.U32 R4, RZ, RZ, 0x1 ;  /* 0x00000001ff047424 */ /* 0x000fe200078e00ff */
[----:B------:R-:W-:Y:S01]  /*09d0*/  FSETP.GEU.AND P1, PT, |R11|, 6.5827683646048100446e-37, PT ;  /* 0x036000000b00780b */ /* 0x000fe20003f2e200 */
[----:B------:R-:W-:Y:S04]  /*09e0*/  BSSY.RECONVERGENT B0, `(.L_x_16) ;  /* 0x0000014000007945 */ /* 0x000fe80003800200 */
[----:B0-----:R-:W-:-:S08]  /*09f0*/  DFMA R6, R4, -R2, 1 ;  /* 0x3ff000000406742b */ /* 0x001fd00000000802 */
[----:B------:R-:W-:-:S08]  /*0a00*/  DFMA R6, R6, R6, R6 ;  /* 0x000000060606722b */ /* 0x000fd00000000006 */
[----:B------:R-:W-:-:S08]  /*0a10*/  DFMA R6, R4, R6, R4 ;  /* 0x000000060406722b */ /* 0x000fd00000000004 */
[----:B------:R-:W-:-:S08]  /*0a20*/  DFMA R4, R6, -R2, 1 ;  /* 0x3ff000000604742b */ /* 0x000fd00000000802 */
[----:B------:R-:W-:-:S08]  /*0a30*/  DFMA R4, R6, R4, R6 ;  /* 0x000000040604722b */ /* 0x000fd00000000006 */
[----:B------:R-:W-:-:S08]  /*0a40*/  DMUL R6, R4, R10 ;  /* 0x0000000a04067228 */ /* 0x000fd00000000000 */
[----:B------:R-:W-:-:S08]  /*0a50*/  DFMA R8, R6, -R2, R10 ;  /* 0x800000020608722b */ /* 0x000fd0000000000a */
[----:B------:R-:W-:-:S10]  /*0a60*/  DFMA R4, R4, R8, R6 ;  /* 0x000000080404722b */ /* 0x000fd40000000006 */
[----:B------:R-:W-:-:S05]  /*0a70*/  FFMA R0, RZ, R3, R5 ;  /* 0x00000003ff007223 */ /* 0x000fca0000000005 */
[----:B------:R-:W-:-:S13]  /*0a80*/  FSETP.GT.AND P0, PT, |R0|, 1.469367938527859385e-39, PT ;  /* 0x001000000000780b */ /* 0x000fda0003f04200 */
[----:B------:R-:W-:Y:S05]  /*0a90*/  @P0 BRA P1, `(.L_x_17) ;  /* 0x0000000000200947 */ /* 0x000fea0000800000 */
[----:B------:R-:W-:Y:S01]  /*0aa0*/  IMAD.MOV.U32 R18, RZ, RZ, R10 ;  /* 0x000000ffff127224 */ /* 0x000fe200078e000a */
[----:B------:R-:W-:Y:S01]  /*0ab0*/  MOV R24, 0xb00 ;  /* 0x00000b0000187802 */ /* 0x000fe20000000f00 */
[----:B------:R-:W-:Y:S02]  /*0ac0*/  IMAD.MOV.U32 R19, RZ, RZ, R11 ;  /* 0x000000ffff137224 */ /* 0x000fe400078e000b */
[----:B------:R-:W-:Y:S02]  /*0ad0*/  IMAD.MOV.U32 R16, RZ, RZ, R2 ;  /* 0x000000ffff107224 */ /* 0x000fe400078e0002 */
[----:B------:R-:W-:-:S07]  /*0ae0*/  IMAD.MOV.U32 R17, RZ, RZ, R3 ;  /* 0x000000ffff117224 */ /* 0x000fce00078e0003 */
[----:B------:R-:W-:Y:S05]  /*0af0*/  CALL.REL.NOINC `($__internal_0_$__cuda_sm20_div_rn_f64_full) ;  /* 0x00000000001c7944 */ /* 0x000fea0003c00000 */
[----:B------:R-:W-:Y:S01]  /*0b00*/  MOV R4, R22 ;  /* 0x0000001600047202 */ /* 0x000fe20000000f00 */
[----:B------:R-:W-:-:S07]  /*0b10*/  IMAD.MOV.U32 R5, RZ, RZ, R23 ;  /* 0x000000ffff057224 */ /* 0x000fce00078e0017 */
.L_x_17:
[----:B------:R-:W-:Y:S05]  /*0b20*/  BSYNC.RECONVERGENT B0 ;  /* 0x0000000000007941 */ /* 0x000fea0003800200 */
.L_x_16:
[----:B------:R-:W0:Y:S02]  /*0b30*/  LDC.64 R2, c[0x0][0x390] ;  /* 0x0000e400ff027b82 */ /* 0x000e240000000a00 */
[----:B0-----:R-:W-:-:S05]  /*0b40*/  IMAD.WIDE R30, R30, 0x8, R2 ;  /* 0x000000081e1e7825 */ /* 0x001fca00078e0202 */
[----:B------:R-:W-:Y:S01]  /*0b50*/  STG.E.64 desc[UR4][R30.64], R4 ;  /* 0x000000041e007986 */ /* 0x000fe2000c101b04 */
[----:B------:R-:W-:Y:S05]  /*0b60*/  EXIT ;  /* 0x000000000000794d */ /* 0x000fea0003800000 */
        .weak           $__internal_0_$__cuda_sm20_div_rn_f64_full
        .type           $__internal_0_$__cuda_sm20_div_rn_f64_full,@function
        .size           $__internal_0_$__cuda_sm20_div_rn_f64_full,($_Z16tanh_impl_KernelPdiS_$__internal_accurate_pow - $__internal_0_$__cuda_sm20_div_rn_f64_full)
$__internal_0_$__cuda_sm20_div_rn_f64_full:
[C---:B------:R-:W-:Y:S01]  /*0b70*/  FSETP.GEU.AND P0, PT, |R17|.reuse, 1.469367938527859385e-39, PT ;  /* 0x001000001100780b */ /* 0x040fe20003f0e200 */
[----:B------:R-:W-:Y:S01]  /*0b80*/  IMAD.MOV.U32 R26, RZ, RZ, 0x1 ;  /* 0x00000001ff1a7424 */ /* 0x000fe200078e00ff */
[----:B------:R-:W-:Y:S01]  /*0b90*/  LOP3.LUT R14, R17, 0x800fffff, RZ, 0xc0, !PT ;  /* 0x800fffff110e7812 */ /* 0x000fe200078ec0ff */
[----:B------:R-:W-:Y:S01]  /*0ba0*/  BSSY.RECONVERGENT B1, `(.L_x_18) ;  /* 0x0000054000017945 */ /* 0x000fe20003800200 */
[C---:B------:R-:W-:Y:S02]  /*0bb0*/  FSETP.GEU.AND P3, PT, |R19|.reuse, 1.469367938527859385e-39, PT ;  /* 0x001000001300780b */ /* 0x040fe40003f6e200 */
[----:B------:R-:W-:Y:S01]  /*0bc0*/  LOP3.LUT R15, R14, 0x3ff00000, RZ, 0xfc, !PT ;  /* 0x3ff000000e0f7812 */ /* 0x000fe200078efcff */
[----:B------:R-:W-:Y:S01]  /*0bd0*/  IMAD.MOV.U32 R14, RZ, RZ, R16 ;  /* 0x000000ffff0e7224 */ /* 0x000fe200078e0010 */
[----:B------:R-:W-:Y:S02]  /*0be0*/  LOP3.LUT R23, R19, 0x7ff00000, RZ, 0xc0, !PT ;  /* 0x7ff0000013177812 */ /* 0x000fe400078ec0ff */
[----:B------:R-:W-:-:S03]  /*0bf0*/  LOP3.LUT R34, R17, 0x7ff00000, RZ, 0xc0, !PT ;  /* 0x7ff0000011227812 */ /* 0x000fc600078ec0ff */
[----:B------:R-:W-:Y:S01]  /*0c00*/  @!P0 DMUL R14, R16, 8.98846567431157953865e+307 ;  /* 0x7fe00000100e8828 */ /* 0x000fe20000000000 */
[----:B------:R-:W-:-:S03]  /*0c10*/  ISETP.GE.U32.AND P2, PT, R23, R34, PT ;  /* 0x000000221700720c */ /* 0x000fc60003f46070 */
[----:B------:R-:W-:Y:S01]  /*0c20*/  @!P3 LOP3.LUT R22, R17, 0x7ff00000, RZ, 0xc0, !PT ;  /* 0x7ff000001116b812 */ /* 0x000fe200078ec0ff */
[----:B------:R-:W-:Y:S01]  /*0c30*/  @!P3 IMAD.MOV.U32 R32, RZ, RZ, RZ ;  /* 0x000000ffff20b224 */ /* 0x000fe200078e00ff */
[----:B------:R-:W0:Y:S02]  /*0c40*/  MUFU.RCP64H R27, R15 ;  /* 0x0000000f001b7308 */ /* 0x000e240000001800 */
[----:B------:R-:W-:Y:S01]  /*0c50*/  @!P3 ISETP.GE.U32.AND P4, PT, R23, R22, PT ;  /* 0x000000161700b20c */ /* 0x000fe20003f86070 */
[----:B------:R-:W-:Y:S01]  /*0c60*/  IMAD.MOV.U32 R22, RZ, RZ, 0x1ca00000 ;  /* 0x1ca00000ff167424 */ /* 0x000fe200078e00ff */
[----:B------:R-:W-:-:S04]  /*0c70*/  @!P0 LOP3.LUT R34, R15, 0x7ff00000, RZ, 0xc0, !PT ;  /* 0x7ff000000f228812 */ /* 0x000fc800078ec0ff */
[----:B------:R-:W-:-:S04]  /*0c80*/  @!P3 SEL R25, R22, 0x63400000, !P4 ;  /* 0x634000001619b807 */ /* 0x000fc80006000000 */
[----:B------:R-:W-:-:S04]  /*0c90*/  @!P3 LOP3.LUT R25, R25, 0x80000000, R19, 0xf8, !PT ;  /* 0x800000001919b812 */ /* 0x000fc800078ef813 */
[----:B------:R-:W-:Y:S01]  /*0ca0*/  @!P3 LOP3.LUT R33, R25, 0x100000, RZ, 0xfc, !PT ;  /* 0x001000001921b812 */ /* 0x000fe200078efcff */
[----:B0-----:R-:W-:Y:S01]  /*0cb0*/  DFMA R20, R26, -R14, 1 ;  /* 0x3ff000001a14742b */ /* 0x001fe2000000080e */
[----:B------:R-:W-:-:S07]  /*0cc0*/  IMAD.MOV.U32 R25, RZ, RZ, R23 ;  /* 0x000000ffff197224 */ /* 0x000fce00078e0017 */
[----:B------:R-:W-:-:S08]  /*0cd0*/  DFMA R20, R20, R20, R20 ;  /* 0x000000141414722b */ /* 0x000fd00000000014 */
[----:B------:R-:W-:Y:S01]  /*0ce0*/  DFMA R26, R26, R20, R26 ;  /* 0x000000141a1a722b */ /* 0x000fe2000000001a */
[----:B------:R-:W-:Y:S01]  /*0cf0*/  SEL R21, R22, 0x63400000, !P2 ;  /* 0x6340000016157807 */ /* 0x000fe20005000000 */
[----:B------:R-:W-:-:S03]  /*0d00*/  IMAD.MOV.U32 R20, RZ, RZ, R18 ;  /* 0x000000ffff147224 */ /* 0x000fc600078e0012 */
[----:B------:R-:W-:-:S03]  /*0d10*/  LOP3.LUT R21, R21, 0x800fffff, R19, 0xf8, !PT ;  /* 0x800fffff15157812 */ /* 0x000fc600078ef813 */
[----:B------:R-:W-:-:S03]  /*0d20*/  DFMA R28, R26, -R14, 1 ;  /* 0x3ff000001a1c742b */ /* 0x000fc6000000080e */
[----:B------:R-:W-:-:S05]  /*0d30*/  @!P3 DFMA R20, R20, 2, -R32 ;  /* 0x400000001414b82b */ /* 0x000fca0000000820 */
[----:B------:R-:W-:-:S05]  /*0d40*/  DFMA R28, R26, R28, R26 ;  /* 0x0000001c1a1c722b */ /* 0x000fca000000001a */
[----:B------:R-:W-:-:S03]  /*0d50*/  @!P3 LOP3.LUT R25, R21, 0x7ff00000, RZ, 0xc0, !PT ;  /* 0x7ff000001519b812 */ /* 0x000fc600078ec0ff */
[----:B------:R-:W-:Y:S02]  /*0d60*/  DMUL R26, R28, R20 ;  /* 0x000000141c1a7228 */ /* 0x000fe40000000000 */
[----:B------:R-:W-:-:S05]  /*0d70*/  VIADD R31, R25, 0xffffffff ;  /* 0xffffffff191f7836 */ /* 0x000fca0000000000 */
[----:B------:R-:W-:Y:S01]  /*0d80*/  ISETP.GT.U32.AND P0, PT, R31, 0x7feffffe, PT ;  /* 0x7feffffe1f00780c */ /* 0x000fe20003f04070 */
[----:B------:R-:W-:Y:S01]  /*0d90*/  VIADD R31, R34, 0xffffffff ;  /* 0xffffffff221f7836 */ /* 0x000fe20000000000 */
[----:B------:R-:W-:-:S04]  /*0da0*/  DFMA R32, R26, -R14, R20 ;  /* 0x8000000e1a20722b */ /* 0x000fc80000000014 */
[----:B------:R-:W-:-:S04]  /*0db0*/  ISETP.GT.U32.OR P0, PT, R31, 0x7feffffe, P0 ;  /* 0x7feffffe1f00780c */ /* 0x000fc80000704470 */
[----:B------:R-:W-:-:S09]  /*0dc0*/  DFMA R32, R28, R32, R26 ;  /* 0x000000201c20722b */ /* 0x000fd2000000001a */
[----:B------:R-:W-:Y:S05]  /*0dd0*/  @P0 BRA `(.L_x_19) ;  /* 0x00000000006c0947 */ /* 0x000fea0003800000 */
[----:B------:R-:W-:-:S04]  /*0de0*/  LOP3.LUT R26, R17, 0x7ff00000, RZ, 0xc0, !PT ;  /* 0x7ff00000111a7812 */ /* 0x000fc800078ec0ff */
[CC--:B------:R-:W-:Y:S02]  /*0df0*/  VIADDMNMX R18, R23.reuse, -R26.reuse, 0xb9600000, !PT ;  /* 0xb960000017127446 */ /* 0x0c0fe4000780091a */
[----:B------:R-:W-:Y:S01]  /*0e00*/  ISETP.GE.U32.AND P0, PT, R23, R26, PT ;  /* 0x0000001a1700720c */ /* 0x000fe20003f06070 */
[----:B------:R-:W-:Y:S01]  /*0e10*/  IMAD.MOV.U32 R26, RZ, RZ, RZ ;  /* 0x000000ffff1a7224 */ /* 0x000fe200078e00ff */
[----:B------:R-:W-:Y:S02]  /*0e20*/  VIMNMX R18, PT, PT, R18, 0x46a00000, PT ;  /* 0x46a0000012127848 */ /* 0x000fe40003fe0100 */
[----:B------:R-:W-:-:S04]  /*0e30*/  SEL R19, R22, 0x63400000, !P0 ;  /* 0x6340000016137807 */ /* 0x000fc80004000000 */
[----:B------:R-:W-:-:S05]  /*0e40*/  IADD3 R18, PT, PT, -R19, R18, RZ ;  /* 0x0000001213127210 */ /* 0x000fca0007ffe1ff */
[----:B------:R-:W-:-:S06]  /*0e50*/  VIADD R27, R18, 0x7fe00000 ;  /* 0x7fe00000121b7836 */ /* 0x000fcc0000000000 */
[----:B------:R-:W-:-:S10]  /*0e60*/  DMUL R22, R32, R26 ;  /* 0x0000001a20167228 */ /* 0x000fd40000000000 */
[----:B------:R-:W-:-:S13]  /*0e70*/  FSETP.GTU.AND P0, PT, |R23|, 1.469367938527859385e-39, PT ;  /* 0x001000001700780b */ /* 0x000fda0003f0c200 */
[----:B------:R-:W-:Y:S05]  /*0e80*/  @P0 BRA `(.L_x_20) ;  /* 0x0000000000940947 */ /* 0x000fea0003800000 */
[----:B------:R-:W-:Y:S01]  /*0e90*/  DFMA R14, R32, -R14, R20 ;  /* 0x8000000e200e722b */ /* 0x000fe20000000014 */
[----:B------:R-:W-:-:S09]  /*0ea0*/  IMAD.MOV.U32 R26, RZ, RZ, RZ ;  /* 0x000000ffff1a7224 */ /* 0x000fd200078e00ff */
[C---:B------:R-:W-:Y:S02]  /*0eb0*/  FSETP.NEU.AND P0, PT, R15.reuse, RZ, PT ;  /* 0x000000ff0f00720b */ /* 0x040fe40003f0d000 */
[----:B------:R-:W-:-:S04]  /*0ec0*/  LOP3.LUT R17, R15, 0x80000000, R17, 0x48, !PT ;  /* 0x800000000f117812 */ /* 0x000fc800078e4811 */
[----:B------:R-:W-:-:S07]  /*0ed0*/  LOP3.LUT R27, R17, R27, RZ, 0xfc, !PT ;  /* 0x0000001b111b7212 */ /* 0x000fce00078efcff */
[----:B------:R-:W-:Y:S05]  /*0ee0*/  @!P0 BRA `(.L_x_20) ;  /* 0x00000000007c8947 */ /* 0x000fea0003800000 */
[----:B------:R-:W-:Y:S01]  /*0ef0*/  IMAD.MOV R15, RZ, RZ, -R18 ;  /* 0x000000ffff0f7224 */ /* 0x000fe200078e0a12 */
[----:B------:R-:W-:Y:S01]  /*0f00*/  DMUL.RP R26, R32, R26 ;  /* 0x0000001a201a7228 */ /* 0x000fe20000008000 */
[----:B------:R-:W-:-:S06]  /*0f10*/  IMAD.MOV.U32 R14, RZ, RZ, RZ ;  /* 0x000000ffff0e7224 */ /* 0x000fcc00078e00ff */
[----:B------:R-:W-:-:S03]  /*0f20*/  DFMA R14, R22, -R14, R32 ;  /* 0x8000000e160e722b */ /* 0x000fc60000000020 */
[----:B------:R-:W-:-:S03]  /*0f30*/  LOP3.LUT R17, R27, R17, RZ, 0x3c, !PT ;  /* 0x000000111b117212 */ /* 0x000fc600078e3cff */
[----:B------:R-:W-:-:S04]  /*0f40*/  IADD3 R14, PT, PT, -R18, -0x43300000, RZ ;  /* 0xbcd00000120e7810 */ /* 0x000fc80007ffe1ff */
[----:B------:R-:W-:-:S04]  /*0f50*/  FSETP.NEU.AND P0, PT, |R15|, R14, PT ;  /* 0x0000000e0f00720b */ /* 0x000fc80003f0d200 */
[----:B------:R-:W-:Y:S02]  /*0f60*/  FSEL R22, R26, R22, !P0 ;  /* 0x000000161a167208 */ /* 0x000fe40004000000 */
[----:B------:R-:W-:Y:S01]  /*0f70*/  FSEL R23, R17, R23, !P0 ;  /* 0x0000001711177208 */ /* 0x000fe20004000000 */
[----:B------:R-:W-:Y:S06]  /*0f80*/  BRA `(.L_x_20) ;  /* 0x0000000000547947 */ /* 0x000fec0003800000 */
.L_x_19:
[----:B------:R-:W-:-:S14]  /*0f90*/  DSETP.NAN.AND P0, PT, R18, R18, PT ;  /* 0x000000121200722a */ /* 0x000fdc0003f08000 */
[----:B------:R-:W-:Y:S05]  /*0fa0*/  @P0 BRA `(.L_x_21) ;  /* 0x0000000000440947 */ /* 0x000fea0003800000 */
[----:B------:R-:W-:-:S14]  /*0fb0*/  DSETP.NAN.AND P0, PT, R16, R16, PT ;  /* 0x000000101000722a */ /* 0x000fdc0003f08000 */
[----:B------:R-:W-:Y:S05]  /*0fc0*/  @P0 BRA `(.L_x_22) ;  /* 0x0000000000300947 */ /* 0x000fea0003800000 */
[----:B------:R-:W-:Y:S01]  /*0fd0*/  ISETP.NE.AND P0, PT, R25, R34, PT ;  /* 0x000000221900720c */ /* 0x000fe20003f05270 */
[----:B------:R-:W-:Y:S02]  /*0fe0*/  IMAD.MOV.U32 R22, RZ, RZ, 0x0 ;  /* 0x00000000ff167424 */ /* 0x000fe400078e00ff */
[----:B------:R-:W-:-:S10]  /*0ff0*/  IMAD.MOV.U32 R23, RZ, RZ, -0x80000 ;  /* 0xfff80000ff177424 */ /* 0x000fd400078e00ff */
[----:B------:R-:W-:Y:S05]  /*1000*/  @!P0 BRA `(.L_x_20) ;  /* 0x0000000000348947 */ /* 0x000fea0003800000 */
[----:B------:R-:W-:Y:S02]  /*1010*/  ISETP.NE.AND P0, PT, R25, 0x7ff00000, PT ;  /* 0x7ff000001900780c */ /* 0x000fe40003f05270 */
[----:B------:R-:W-:Y:S02]  /*1020*/  LOP3.LUT R23, R19, 0x80000000, R17, 0x48, !PT ;  /* 0x8000000013177812 */ /* 0x000fe400078e4811 */
[----:B------:R-:W-:-:S13]  /*1030*/  ISETP.EQ.OR P0, PT, R34, RZ, !P0 ;  /* 0x000000ff2200720c */ /* 0x000fda0004702670 */
[----:B------:R-:W-:Y:S01]  /*1040*/  @P0 LOP3.LUT R14, R23, 0x7ff00000, RZ, 0xfc, !PT ;  /* 0x7ff00000170e0812 */ /* 0x000fe200078efcff */
[----:B------:R-:W-:Y:S02]  /*1050*/  @!P0 IMAD.MOV.U32 R22, RZ, RZ, RZ ;  /* 0x000000ffff168224 */ /* 0x000fe400078e00ff */
[----:B------:R-:W-:Y:S01]  /*1060*/  @P0 IMAD.MOV.U32 R22, RZ, RZ, RZ ;  /* 0x000000ffff160224 */ /* 0x000fe200078e00ff */
[----:B------:R-:W-:Y:S01]  /*1070*/  @P0 MOV R23, R14 ;  /* 0x0000000e00170202 */ /* 0x000fe20000000f00 */
[----:B------:R-:W-:Y:S06]  /*1080*/  BRA `(.L_x_20) ;  /* 0x0000000000147947 */ /* 0x000fec0003800000 */
.L_x_22:
[----:B------:R-:W-:Y:S01]  /*1090*/  LOP3.LUT R23, R17, 0x80000, RZ, 0xfc, !PT ;  /* 0x0008000011177812 */ /* 0x000fe200078efcff */
[----:B------:R-:W-:Y:S01]  /*10a0*/  IMAD.MOV.U32 R22, RZ, RZ, R16 ;  /* 0x000000ffff167224 */ /* 0x000fe200078e0010 */
[----:B------:R-:W-:Y:S06]  /*10b0*/  BRA `(.L_x_20) ;  /* 0x0000000000087947 */ /* 0x000fec0003800000 */
.L_x_21:
[----:B------:R-:W-:Y:S01]  /*10c0*/  LOP3.LUT R23, R19, 0x80000, RZ, 0xfc, !PT ;  /* 0x0008000013177812 */ /* 0x000fe200078efcff */
[----:B------:R-:W-:-:S07]  /*10d0*/  IMAD.MOV.U32 R22, RZ, RZ, R18 ;  /* 0x000000ffff167224 */ /* 0x000fce00078e0012 */
.L_x_20:
[----:B------:R-:W-:Y:S05]  /*10e0*/  BSYNC.RECONVERGENT B1 ;  /* 0x0000000000017941 */ /* 0x000fea0003800200 */
.L_x_18:
[----:B------:R-:W-:-:S04]  /*10f0*/  IMAD.MOV.U32 R25, RZ, RZ, 0x0 ;  /* 0x00000000ff197424 */ /* 0x000fc800078e00ff */
[----:B------:R-:W-:Y:S05]  /*1100*/  RET.REL.NODEC R24 `(_Z16tanh_impl_KernelPdiS_) ;  /* 0xffffffec18bc7950 */ /* 0x000fea0003c3ffff */
        .type           $_Z16tanh_impl_KernelPdiS_$__internal_accurate_pow,@function
        .size           $_Z16tanh_impl_KernelPdiS_$__internal_accurate_pow,(.L_x_26 - $_Z16tanh_impl_KernelPdiS_$__internal_accurate_pow)
$_Z16tanh_impl_KernelPdiS_$__internal_accurate_pow:
[----:B------:R-:W0:Y:S01]  /*1110*/  MUFU.RCP64H R17, 2.3591403961181640625 ;  /* 0x4002df8500117908 */ /* 0x000e220000001800 */
[----:B------:R-:W-:Y:S01]  /*1120*/  IMAD.MOV.U32 R12, RZ, RZ, 0x458a2bb4 ;  /* 0x458a2bb4ff0c7424 */ /* 0x000fe200078e00ff */
[----:B------:R-:W-:Y:S01]  /*1130*/  UMOV UR6, 0x2c515da4 ;  /* 0x2c515da400067882 */ /* 0x000fe20000000000 */
[----:B------:R-:W-:Y:S01]  /*1140*/  IMAD.MOV.U32 R13, RZ, RZ, 0x4002df85 ;  /* 0x4002df85ff0d7424 */ /* 0x000fe200078e00ff */
[----:B------:R-:W-:Y:S01]  /*1150*/  UMOV UR7, 0x3fd6fc2a ;  /* 0x3fd6fc2a00077882 */ /* 0x000fe20000000000 */
[----:B------:R-:W-:Y:S01]  /*1160*/  IMAD.MOV.U32 R16, RZ, RZ, RZ ;  /* 0x000000ffff107224 */ /* 0x000fe200078e00ff */
[----:B------:R-:W-:Y:S01]  /*1170*/  UMOV UR8, 0x7d2cafe2 ;  /* 0x7d2cafe200087882 */ /* 0x000fe20000000000 */
[----:B------:R-:W-:Y:S01]  /*1180*/  IMAD.MOV.U32 R14, RZ, RZ, 0x41ad3b5a ;  /* 0x41ad3b5aff0e7424 */ /* 0x000fe200078e00ff */
[----:B------:R-:W-:Y:S01]  /*1190*/  UMOV UR9, 0x3eb0f5ff ;  /* 0x3eb0f5ff00097882 */ /* 0x000fe20000000000 */
[----:B------:R-:W-:Y:S02]  /*11a0*/  IMAD.MOV.U32 R15, RZ, RZ, 0x3ed0f5d2 ;  /* 0x3ed0f5d2ff0f7424 */ /* 0x000fe400078e00ff */
[----:B0-----:R-:W-:-:S08]  /*11b0*/  DFMA R12, R16, -R12, 1 ;  /* 0x3ff00000100c742b */ /* 0x001fd0000000080c */
[----:B------:R-:W-:-:S08]  /*11c0*/  DFMA R12, R12, R12, R12 ;  /* 0x0000000c0c0c722b */ /* 0x000fd0000000000c */
[----:B------:R-:W-:-:S08]  /*11d0*/  DFMA R16, R16, R12, R16 ;  /* 0x0000000c1010722b */ /* 0x000fd00000000010 */
[----:B------:R-:W-:-:S08]  /*11e0*/  DMUL R12, R16, UR6 ;  /* 0x00000006100c7c28 */ /* 0x000fd00008000000 */
[----:B------:R-:W-:-:S08]  /*11f0*/  DFMA R12, R16, UR6, R12 ;  /* 0x00000006100c7c2b */ /* 0x000fd0000800000c */
[CC--:B------:R-:W-:Y:S02]  /*1200*/  DMUL R18, R12.reuse, R12.reuse ;  /* 0x0000000c0c127228 */ /* 0x0c0fe40000000000 */
[C---:B------:R-:W-:Y:S02]  /*1210*/  DADD R22, -R12.reuse, UR6 ;  /* 0x000000060c167e29 */ /* 0x040fe40008000100 */
[----:B------:R-:W-:-:S04]  /*1220*/  DMUL R26, R12, R12 ;  /* 0x0000000c0c1a7228 */ /* 0x000fc80000000000 */
[----:B------:R-:W-:Y:S01]  /*1230*/  DFMA R14, R18, UR8, R14 ;  /* 0x00000008120e7c2b */ /* 0x000fe2000800000e */
[----:B------:R-:W-:Y:S01]  /*1240*/  UMOV UR8, 0x75488a3f ;  /* 0x75488a3f00087882 */ /* 0x000fe20000000000 */
[----:B------:R-:W-:Y:S01]  /*1250*/  UMOV UR9, 0x3ef3b20a ;  /* 0x3ef3b20a00097882 */ /* 0x000fe20000000000 */
[----:B------:R-:W-:-:S05]  /*1260*/  DADD R22, R22, R22 ;  /* 0x0000000016167229 */ /* 0x000fca0000000016 */
[----:B------:R-:W-:Y:S01]  /*1270*/  DFMA R14, R18, R14, UR8 ;  /* 0x00000008120e7e2b */ /* 0x000fe2000800000e */
[----:B------:R-:W-:Y:S01]  /*1280*/  UMOV UR8, 0xe4faecd5 ;  /* 0xe4faecd500087882 */ /* 0x000fe20000000000 */
[----:B------:R-:W-:Y:S01]  /*1290*/  UMOV UR9, 0x3f1745cd ;  /* 0x3f1745cd00097882 */ /* 0x000fe20000000000 */
[----:B------:R-:W-:Y:S01]  /*12a0*/  DFMA R24, -R12, UR6, R22 ;  /* 0x000000060c187c2b */ /* 0x000fe20008000116 */
[----:B------:R-:W-:Y:S01]  /*12b0*/  UMOV UR6, 0xb9e7b0 ;  /* 0x00b9e7b000067882 */ /* 0x000fe20000000000 */
[----:B------:R-:W-:-:S03]  /*12c0*/  UMOV UR7, 0x3c46a4cb ;  /* 0x3c46a4cb00077882 */ /* 0x000fc60000000000 */
[----:B------:R-:W-:Y:S01]  /*12d0*/  DFMA R14, R18, R14, UR8 ;  /* 0x00000008120e7e2b */ /* 0x000fe2000800000e */
[----:B------:R-:W-:Y:S01]  /*12e0*/  UMOV UR8, 0x258a578b ;  /* 0x258a578b00087882 */ /* 0x000fe20000000000 */
[----:B------:R-:W-:Y:S01]  /*12f0*/  UMOV UR9, 0x3f3c71c7 ;  /* 0x3f3c71c700097882 */ /* 0x000fe20000000000 */
[----:B------:R-:W-:-:S05]  /*1300*/  DMUL R16, R16, R24 ;  /* 0x0000001810107228 */ /* 0x000fca0000000000 */
[----:B------:R-:W-:Y:S01]  /*1310*/  DFMA R14, R18, R14, UR8 ;  /* 0x00000008120e7e2b */ /* 0x000fe2000800000e */
[----:B------:R-:W-:Y:S01]  /*1320*/  UMOV UR8, 0x9242b910 ;  /* 0x9242b91000087882 */ /* 0x000fe20000000000 */
[----:B------:R-:W-:-:S03]  /*1330*/  UMOV UR9, 0x3f624924 ;  /* 0x3f62492400097882 */ /* 0x000fc60000000000 */
[----:B------:R-:W-:Y:S01]  /*1340*/  VIADD R25, R17, 0x100000 ;  /* 0x0010000011197836 */ /* 0x000fe20000000000 */
[----:B------:R-:W-:Y:S02]  /*1350*/  MOV R24, R16 ;  /* 0x0000001000187202 */ /* 0x000fe40000000f00 */
[----:B------:R-:W-:Y:S01]  /*1360*/  DFMA R14, R18, R14, UR8 ;  /* 0x00000008120e7e2b */ /* 0x000fe2000800000e */
[----:B------:R-:W-:Y:S01]  /*1370*/  UMOV UR8, 0x99999dfb ;  /* 0x99999dfb00087882 */ /* 0x000fe20000000000 */
[----:B------:R-:W-:-:S06]  /*1380*/  UMOV UR9, 0x3f899999 ;  /* 0x3f89999900097882 */ /* 0x000fcc0000000000 */
[----:B------:R-:W-:Y:S01]  /*1390*/  DFMA R20, R18, R14, UR8 ;  /* 0x0000000812147e2b */ /* 0x000fe2000800000e */
[----:B------:R-:W-:Y:S01]  /*13a0*/  UMOV UR8, 0x55555555 ;  /* 0x5555555500087882 */ /* 0x000fe20000000000 */
[----:B------:R-:W-:-:S06]  /*13b0*/  UMOV UR9, 0x3fb55555 ;  /* 0x3fb5555500097882 */ /* 0x000fcc0000000000 */
[----:B------:R-:W-:-:S08]  /*13c0*/  DFMA R14, R18, R20, UR8 ;  /* 0x00000008120e7e2b */ /* 0x000fd00008000014 */
[----:B------:R-:W-:-:S08]  /*13d0*/  DADD R22, -R14, UR8 ;  /* 0x000000080e167e29 */ /* 0x000fd00008000100 */
[----:B------:R-:W-:Y:S02]  /*13e0*/  DFMA R20, R18, R20, R22 ;  /* 0x000000141214722b */ /* 0x000fe40000000016 */
[C---:B------:R-:W-:Y:S02]  /*13f0*/  DMUL R18, R12.reuse, R26 ;  /* 0x0000001a0c127228 */ /* 0x040fe40000000000 */
[----:B------:R-:W-:-:S04]  /*1400*/  DFMA R22, R12, R12, -R26 ;  /* 0x0000000c0c16722b */ /* 0x000fc8000000081a */
[----:B------:R-:W-:Y:S01]  /*1410*/  DADD R20, R20, -UR6 ;  /* 0x8000000614147e29 */ /* 0x000fe20008000000 */
[----:B------:R-:W-:Y:S01]  /*1420*/  UMOV UR6, 0x0 ;  /* 0x0000000000067882 */ /* 0x000fe20000000000 */
[C---:B------:R-:W-:Y:S01]  /*1430*/  DFMA R28, R12.reuse, R26, -R18 ;  /* 0x0000001a0c1c722b */ /* 0x040fe20000000812 */
[----:B------:R-:W-:Y:S01]  /*1440*/  UMOV UR7, 0x3ff00000 ;  /* 0x3ff0000000077882 */ /* 0x000fe20000000000 */
[----:B------:R-:W-:-:S04]  /*1450*/  DFMA R22, R12, R24, R22 ;  /* 0x000000180c16722b */ /* 0x000fc80000000016 */
[----:B------:R-:W-:Y:S02]  /*1460*/  DADD R24, R14, R20 ;  /* 0x000000000e187229 */ /* 0x000fe40000000014 */
[----:B------:R-:W-:-:S06]  /*1470*/  DFMA R28, R16, R26, R28 ;  /* 0x0000001a101c722b */ /* 0x000fcc000000001c */
[----:B------:R-:W-:Y:S02]  /*1480*/  DMUL R26, R24, R18 ;  /* 0x00000012181a7228 */ /* 0x000fe40000000000 */
[----:B------:R-:W-:Y:S02]  /*1490*/  DFMA R22, R12, R22, R28 ;  /* 0x000000160c16722b */ /* 0x000fe4000000001c */
[----:B------:R-:W-:-:S04]  /*14a0*/  DADD R28, R14, -R24 ;  /* 0x000000000e1c7229 */ /* 0x000fc80000000818 */
[----:B------:R-:W-:-:S04]  /*14b0*/  DFMA R14, R24, R18, -R26 ;  /* 0x00000012180e722b */ /* 0x000fc8000000081a */
[----:B------:R-:W-:-:S04]  /*14c0*/  DADD R28, R20, R28 ;  /* 0x00000000141c7229 */ /* 0x000fc8000000001c */
[----:B------:R-:W-:-:S08]  /*14d0*/  DFMA R14, R24, R22, R14 ;  /* 0x00000016180e722b */ /* 0x000fd0000000000e */
[----:B------:R-:W-:-:S08]  /*14e0*/  DFMA R28, R28, R18, R14 ;  /* 0x000000121c1c722b */ /* 0x000fd0000000000e */
[----:B------:R-:W-:-:S08]  /*14f0*/  DADD R18, R26, R28 ;  /* 0x000000001a127229 */ /* 0x000fd0000000001c */
[--C-:B------:R-:W-:Y:S02]  /*1500*/  DADD R14, R12, R18.reuse ;  /* 0x000000000c0e7229 */ /* 0x100fe40000000012 */
[----:B------:R-:W-:-:S06]  /*1510*/  DADD R26, R26, -R18 ;  /* 0x000000001a1a7229 */ /* 0x000fcc0000000812 */
[----:B------:R-:W-:Y:S02]  /*1520*/  DADD R12, R12, -R14 ;  /* 0x000000000c0c7229 */ /* 0x000fe4000000080e */
[----:B------:R-:W-:-:S06]  /*1530*/  DADD R26, R28, R26 ;  /* 0x000000001c1a7229 */ /* 0x000fcc000000001a */
[----:B------:R-:W-:-:S08]  /*1540*/  DADD R12, R18, R12 ;  /* 0x00000000120c7229 */ /* 0x000fd0000000000c */
[----:B------:R-:W-:-:S08]  /*1550*/  DADD R12, R26, R12 ;  /* 0x000000001a0c7229 */ /* 0x000fd0000000000c */
[----:B------:R-:W-:Y:S01]  /*1560*/  DADD R20, R16, R12 ;  /* 0x0000000010147229 */ /* 0x000fe2000000000c */
[----:B------:R-:W-:Y:S02]  /*1570*/  IMAD.MOV.U32 R16, RZ, RZ, -0x105c611 ;  /* 0xfefa39efff107424 */ /* 0x000fe400078e00ff */
[----:B------:R-:W-:Y:S02]  /*1580*/  IMAD.MOV.U32 R17, RZ, RZ, 0x3fe62e42 ;  /* 0x3fe62e42ff117424 */ /* 0x000fe400078e00ff */
[----:B------:R-:W-:-:S03]  /*1590*/  IMAD.MOV.U32 R12, RZ, RZ, -0x105c611 ;  /* 0xfefa39efff0c7424 */ /* 0x000fc600078e00ff */
[----:B------:R-:W-:Y:S01]  /*15a0*/  DADD R18, R14, R20 ;  /* 0x000000000e127229 */ /* 0x000fe20000000014 */
[----:B------:R-:W-:-:S07]  /*15b0*/  IMAD.MOV.U32 R13, RZ, RZ, 0x3fe62e42 ;  /* 0x3fe62e42ff0d7424 */ /* 0x000fce00078e00ff */
[--C-:B------:R-:W-:Y:S02]  /*15c0*/  DFMA R16, R16, UR6, R18.reuse ;  /* 0x0000000610107c2b */ /* 0x100fe40008000012 */
[----:B------:R-:W-:-:S06]  /*15d0*/  DADD R14, R14, -R18 ;  /* 0x000000000e0e7229 */ /* 0x000fcc0000000812 */
[----:B------:R-:W-:Y:S02]  /*15e0*/  DFMA R22, -R12, 1, R16 ;  /* 0x3ff000000c16782b */ /* 0x000fe40000000110 */
[----:B------:R-:W-:Y:S01]  /*15f0*/  DADD R14, R20, R14 ;  /* 0x00000000140e7229 */ /* 0x000fe2000000000e */
[----:B------:R-:W-:Y:S02]  /*1600*/  IMAD.MOV.U32 R20, RZ, RZ, 0x3b39803f ;  /* 0x3b39803fff147424 */ /* 0x000fe400078e00ff */
[----:B------:R-:W-:-:S03]  /*1610*/  IMAD.MOV.U32 R21, RZ, RZ, 0x3c7abc9e ;  /* 0x3c7abc9eff157424 */ /* 0x000fc600078e00ff */
[----:B------:R-:W-:-:S08]  /*1620*/  DADD R22, -R18, R22 ;  /* 0x0000000012167229 */ /* 0x000fd00000000116 */
[----:B------:R-:W-:-:S08]  /*1630*/  DADD R14, R14, -R22 ;  /* 0x000000000e0e7229 */ /* 0x000fd00000000816 */
[----:B------:R-:W-:Y:S01]  /*1640*/  DFMA R20, R20, UR6, R14 ;  /* 0x0000000614147c2b */ /* 0x000fe2000800000e */
[----:B------:R-:W-:Y:S01]  /*1650*/  UMOV UR6, 0x3b39803f ;  /* 0x3b39803f00067882 */ /* 0x000fe20000000000 */
[C---:B------:R-:W-:Y:S01]  /*1660*/  IMAD.SHL.U32 R15, R33.reuse, 0x2, RZ ;  /* 0x00000002210f7824 */ /* 0x040fe200078e00ff */
[----:B------:R-:W-:Y:S01]  /*1670*/  LOP3.LUT R14, R33, 0xff0fffff, RZ, 0xc0, !PT ;  /* 0xff0fffff210e7812 */ /* 0x000fe200078ec0ff */
[----:B------:R-:W-:-:S03]  /*1680*/  UMOV UR7, 0x3c7abc9e ;  /* 0x3c7abc9e00077882 */ /* 0x000fc60000000000 */
[----:B------:R-:W-:Y:S01]  /*1690*/  ISETP.GT.U32.AND P0, PT, R15, -0x2000001, PT ;  /* 0xfdffffff0f00780c */ /* 0x000fe20003f04070 */
[----:B------:R-:W-:-:S03]  /*16a0*/  DADD R18, R16, R20 ;  /* 0x0000000010127229 */ /* 0x000fc60000000014 */
[----:B------:R-:W-:-:S05]  /*16b0*/  SEL R33, R14, R33, P0 ;  /* 0x000000210e217207 */ /* 0x000fca0000000000 */
[----:B------:R-:W-:Y:S02]  /*16c0*/  DADD R16, R16, -R18 ;  /* 0x0000000010107229 */ /* 0x000fe40000000812 */
[----:B------:R-:W-:-:S06]  /*16d0*/  DMUL R14, R18, R32 ;  /* 0x00000020120e7228 */ /* 0x000fcc0000000000 */
[----:B------:R-:W-:Y:S02]  /*16e0*/  DADD R20, R20, R16 ;  /* 0x0000000014147229 */ /* 0x000fe40000000010 */
[----:B------:R-:W-:-:S08]  /*16f0*/  DFMA R18, R18, R32, -R14 ;  /* 0x000000201212722b */ /* 0x000fd0000000080e */
[----:B------:R-:W-:Y:S01]  /*1700*/  DFMA R20, R20, R32, R18 ;  /* 0x000000201414722b */ /* 0x000fe20000000012 */
[----:B------:R-:W-:Y:S02]  /*1710*/  IMAD.MOV.U32 R18, RZ, RZ, 0x652b82fe ;  /* 0x652b82feff127424 */ /* 0x000fe400078e00ff */
[----:B------:R-:W-:-:S05]  /*1720*/  IMAD.MOV.U32 R19, RZ, RZ, 0x3ff71547 ;  /* 0x3ff71547ff137424 */ /* 0x000fca00078e00ff */
[----:B------:R-:W-:-:S08]  /*1730*/  DADD R16, R14, R20 ;  /* 0x000000000e107229 */ /* 0x000fd00000000014 */
[----:B------:R-:W-:Y:S02]  /*1740*/  DFMA R18, R16, R18, 6.75539944105574400000e+15 ;  /* 0x433800001012742b */ /* 0x000fe40000000012 */
[----:B------:R-:W-:Y:S01]  /*1750*/  FSETP.GEU.AND P0, PT, |R17|, 4.1917929649353027344, PT ;  /* 0x4086232b1100780b */ /* 0x000fe20003f0e200 */
[----:B------:R-:W-:-:S05]  /*1760*/  DADD R14, R14, -R16 ;  /* 0x000000000e0e7229 */ /* 0x000fca0000000810 */
[----:B------:R-:W-:-:S03]  /*1770*/  DADD R22, R18, -6.75539944105574400000e+15 ;  /* 0xc338000012167429 */ /* 0x000fc60000000000 */
[----:B------:R-:W-:-:S05]  /*1780*/  DADD R20, R20, R14 ;  /* 0x0000000014147229 */ /* 0x000fca000000000e */
[----:B------:R-:W-:-:S08]  /*1790*/  DFMA R12, R22, -R12, R16 ;  /* 0x8000000c160c722b */ /* 0x000fd00000000010 */
[----:B------:R-:W-:Y:S01]  /*17a0*/  DFMA R12, R22, -UR6, R12 ;  /* 0x80000006160c7c2b */ /* 0x000fe2000800000c */
[----:B------:R-:W-:Y:S01]  /*17b0*/  UMOV UR6, 0x69ce2bdf ;  /* 0x69ce2bdf00067882 */ /* 0x000fe20000000000 */
[----:B------:R-:W-:Y:S01]  /*17c0*/  MOV R22, 0xfca213ea ;  /* 0xfca213ea00167802 */ /* 0x000fe20000000f00 */
[----:B------:R-:W-:Y:S01]  /*17d0*/  IMAD.MOV.U32 R23, RZ, RZ, 0x3e928af3 ;  /* 0x3e928af3ff177424 */ /* 0x000fe200078e00ff */
[----:B------:R-:W-:-:S05]  /*17e0*/  UMOV UR7, 0x3e5ade15 ;  /* 0x3e5ade1500077882 */ /* 0x000fca0000000000 */
[----:B------:R-:W-:Y:S01]  /*17f0*/  DFMA R22, R12, UR6, R22 ;  /* 0x000000060c167c2b */ /* 0x000fe20008000016 */
[----:B------:R-:W-:Y:S01]  /*1800*/  UMOV UR6, 0x62401315 ;  /* 0x6240131500067882 */ /* 0x000fe20000000000 */
[----:B------:R-:W-:-:S06]  /*1810*/  UMOV UR7, 0x3ec71dee ;  /* 0x3ec71dee00077882 */ /* 0x000fcc0000000000 */
[----:B------:R-:W-:Y:S01]  /*1820*/  DFMA R22, R12, R22, UR6 ;  /* 0x000000060c167e2b */ /* 0x000fe20008000016 */
        /* <DEDUP_REMOVED lines=20> */
[----:B------:R-:W-:-:S08]  /*1970*/  DFMA R22, R12, R22, UR6 ;  /* 0x000000060c167e2b */ /* 0x000fd00008000016 */
[----:B------:R-:W-:-:S08]  /*1980*/  DFMA R22, R12, R22, 1 ;  /* 0x3ff000000c16742b */ /* 0x000fd00000000016 */
[----:B------:R-:W-:-:S10]  /*1990*/  DFMA R12, R12, R22, 1 ;  /* 0x3ff000000c0c742b */ /* 0x000fd40000000016 */
[----:B------:R-:W-:Y:S02]  /*19a0*/  IMAD R15, R18, 0x100000, R13 ;  /* 0x00100000120f7824 */ /* 0x000fe400078e020d */
[----:B------:R-:W-:Y:S01]  /*19b0*/  IMAD.MOV.U32 R14, RZ, RZ, R12 ;  /* 0x000000ffff0e7224 */ /* 0x000fe200078e000c */
[----:B------:R-:W-:Y:S06]  /*19c0*/  @!P0 BRA `(.L_x_23) ;  /* 0x0000000000308947 */ /* 0x000fec0003800000 */
[----:B------:R-:W-:Y:S01]  /*19d0*/  FSETP.GEU.AND P1, PT, |R17|, 4.2275390625, PT ;  /* 0x408748001100780b */ /* 0x000fe20003f2e200 */
[C---:B------:R-:W-:Y:S02]  /*19e0*/  DADD R22, R16.reuse, +INF ;  /* 0x7ff0000010167429 */ /* 0x040fe40000000000 */
[----:B------:R-:W-:-:S08]  /*19f0*/  DSETP.GEU.AND P0, PT, R16, RZ, PT ;  /* 0x000000ff1000722a */ /* 0x000fd00003f0e000 */
[----:B------:R-:W-:Y:S02]  /*1a00*/  FSEL R15, R23, RZ, P0 ;  /* 0x000000ff170f7208 */ /* 0x000fe40000000000 */
[----:B------:R-:W-:-:S04]  /*1a10*/  @!P1 LEA.HI R14, R18, R18, RZ, 0x1 ;  /* 0x00000012120e9211 */ /* 0x000fc800078f08ff */
[----:B------:R-:W-:Y:S02]  /*1a20*/  @!P1 SHF.R.S32.HI R17, RZ, 0x1, R14 ;  /* 0x00000001ff119819 */ /* 0x000fe4000001140e */
[----:B------:R-:W-:-:S03]  /*1a30*/  FSEL R14, R22, RZ, P0 ;  /* 0x000000ff160e7208 */ /* 0x000fc60000000000 */
[----:B------:R-:W-:Y:S02]  /*1a40*/  @!P1 IMAD.IADD R16, R18, 0x1, -R17 ;  /* 0x0000000112109824 */ /* 0x000fe400078e0a11 */
[----:B------:R-:W-:-:S03]  /*1a50*/  @!P1 IMAD R13, R17, 0x100000, R13 ;  /* 0x00100000110d9824 */ /* 0x000fc600078e020d */
[----:B------:R-:W-:Y:S01]  /*1a60*/  @!P1 LEA R17, R16, 0x3ff00000, 0x14 ;  /* 0x3ff0000010119811 */ /* 0x000fe200078ea0ff */
[----:B------:R-:W-:-:S06]  /*1a70*/  @!P1 IMAD.MOV.U32 R16, RZ, RZ, RZ ;  /* 0x000000ffff109224 */ /* 0x000fcc00078e00ff */
[----:B------:R-:W-:-:S11]  /*1a80*/  @!P1 DMUL R14, R12, R16 ;  /* 0x000000100c0e9228 */ /* 0x000fd60000000000 */
.L_x_23:
[----:B------:R-:W-:Y:S01]  /*1a90*/  DFMA R20, R20, R14, R14 ;  /* 0x0000000e1414722b */ /* 0x000fe2000000000e */
[----:B------:R-:W-:Y:S01]  /*1aa0*/  IMAD.MOV.U32 R12, RZ, RZ, R0 ;  /* 0x000000ffff0c7224 */ /* 0x000fe200078e0000 */
[----:B------:R-:W-:Y:S01]  /*1ab0*/  DSETP.NEU.AND P0, PT, |R14|, +INF , PT ;  /* 0x7ff000000e00742a */ /* 0x000fe20003f0d200 */
[----:B------:R-:W-:-:S07]  /*1ac0*/  IMAD.MOV.U32 R13, RZ, RZ, 0x0 ;  /* 0x00000000ff0d7424 */ /* 0x000fce00078e00ff */
[----:B------:R-:W-:Y:S02]  /*1ad0*/  FSEL R14, R14, R20, !P0 ;  /* 0x000000140e0e7208 */ /* 0x000fe40004000000 */
[----:B------:R-:W-:Y:S01]  /*1ae0*/  FSEL R15, R15, R21, !P0 ;  /* 0x000000150f0f7208 */ /* 0x000fe20004000000 */
[----:B------:R-:W-:Y:S06]  /*1af0*/  RET.REL.NODEC R12 `(_Z16tanh_impl_KernelPdiS_) ;  /* 0xffffffe40c407950 */ /* 0x000fec0003c3ffff */
.L_x_24:
        /* <DEDUP_REMOVED lines=16> */
.L_x_26:


//--------------------- .nv.global.init           --------------------------
	.section	.nv.global.init,"aw",@progbits
.nv.global.init:
	.type		$str,@object
	.size		$str,(.L_0 - $str)
$str:
        /*0000*/ 	.byte	0x74, 0x68, 0x72, 0x65, 0x61, 0x64, 0x49, 0x64, 0x78, 0x2e, 0x78, 0x20, 0x3a, 0x20, 0x25, 0x64
        /*0010*/ 	.byte	0x2c, 0x20, 0x62, 0x6c, 0x6f, 0x63, 0x6b, 0x49, 0x64, 0x78, 0x2e, 0x78, 0x20, 0x3a, 0x20, 0x25
        /*0020*/ 	.byte	0x64, 0x2c, 0x20, 0x62, 0x6c, 0x6f, 0x63, 0x6b, 0x44, 0x69, 0x6d, 0x2e, 0x78, 0x20, 0x3a, 0x20
        /*0030*/ 	.byte	0x25, 0x64, 0x20, 0x0a, 0x00
.L_0:


//--------------------- .nv.shared.reserved.0     --------------------------
	.section	.nv.shared.reserved.0,"aw",@nobits
	.weak		__nv_reservedSMEM_offset_0_alias
	.size		__nv_reservedSMEM_offset_0_alias, 0, 64
	.other		__nv_reservedSMEM_offset_0_alias,@"STO_CUDA_RESERVED_SHARED STV_DEFAULT"
__nv_reservedSMEM_offset_0_alias:
	.zero		0
	.zero		64


//--------------------- .nv.constant0._Z16cudaSquareKernelPfS_ --------------------------
	.section	.nv.constant0._Z16cudaSquareKernelPfS_,"a",@progbits
	.sectionflags	@""
	.align	4
.nv.constant0._Z16cudaSquareKernelPfS_:
	.zero		912


//--------------------- .nv.constant0._Z16tanh_impl_KernelPdiS_ --------------------------
	.section	.nv.constant0._Z16tanh_impl_KernelPdiS_,"a",@progbits
	.sectionflags	@""
	.align	4
.nv.constant0._Z16tanh_impl_KernelPdiS_:
	.zero		920


//--------------------- SYMBOLS --------------------------

	.type		.nv.reservedSmem.offset0,@object
	.size		.nv.reservedSmem.offset0,0x4
	.type		vprintf,@function
